	.target	sm_90a

	.elftype	@"ET_EXEC"


//--------------------- .note.nv.tkinfo           --------------------------
	.section	.note.nv.tkinfo,"",@"SHT_NOTE"
	.sectionflags	@"SHF_NOTE_NV_TKINFO"
	.tkinfo
        /*0018*/ 	.word	0x00000002
        /*0030*/ 	.string	""
        /*0030*/ 	.string	"ptxas"
        /*0030*/ 	.string	"Cuda compilation tools, release 13.0, V13.0.88"
        /*0030*/ 	.string	"Build cuda_13.0.r13.0/compiler.36424714_0"
        /*0030*/ 	.string	"-arch sm_90a -m 64 "



//--------------------- .note.nv.cuinfo           --------------------------
	.section	.note.nv.cuinfo,"",@"SHT_NOTE"
	.sectionflags	@"SHF_NOTE_NV_CUINFO"
        /*0018*/ 	.short	0x0002
        /*001a*/ 	.short	0x005a
        /*001c*/ 	.short	0x0082
	.zero		2


//--------------------- .nv.info                  --------------------------
	.section	.nv.info,"",@"SHT_CUDA_INFO"
	.align	4


	//----- nvinfo : EIATTR_REGCOUNT
	.align		4
        /*0000*/ 	.byte	0x04, 0x2f
        /*0002*/ 	.short	(.L_15 - .L_14)
	.align		4
.L_14:
        /*0004*/ 	.word	index@(_ZN7cutlass13device_kernelINS_4gemm6kernel13GemmUniversalIN4cute5tupleIJiiiiEEENS1_10collective13CollectiveMmaINS1_34MainloopSm90TmaGmmaWarpSpecializedILi4ENS5_IJNS4_1CILi2EEESB_NSA_ILi1EEEEEENS1_35KernelTmaWarpSpecializedCooperativeEEENS5_IJNSA_ILi128EEENSA_ILi256EEENSA_ILi32EEEEEENS_10bfloat16_tENS5_IJlSC_lEEESK_SL_NS4_8TiledMMAINS4_8MMA_AtomIJNS4_4SM904GMMA28MMA_64x256x16_F32BF16BF16_SSILNSP_5MajorE0ELSR_0ELNSP_7ScaleInE1ELSS_1EEEEEENS4_6LayoutINS5_IJSB_SC_SC_EEENS5_IJSC_NSA_ILi0EEESX_EEEEENS5_IJNS4_10UnderscoreES10_S10_EEEEENS4_23SM90_TMA_LOAD_MULTICASTENS4_14ComposedLayoutINS4_7SwizzleILi2ELi4ELi3EEENS4_18smem_ptr_flag_bitsILi16EEENSV_INS5_IJNSA_ILi8EEESI_EEENS5_IJSI_SC_EEEEEEEvNS4_8identityES13_S1D_vS1E_EENS_8epilogue10collective6detail29Sm90TmaWarpSpecializedAdapterINS1H_15DefaultEpilogueISK_SL_SL_NS1G_6thread17LinearCombinationISK_Li1EffLNS1L_9ScaleType4KindE0ELNS_15FloatRoundStyleE2ESK_EENS1_15EpilogueDefaultEEEEEvvEEEEvNT_6ParamsE)
        /*0008*/ 	.word	0x000000a8


	//----- nvinfo : EIATTR_FRAME_SIZE
	.align		4
.L_15:
        /*000c*/ 	.byte	0x04, 0x11
        /*000e*/ 	.short	(.L_17 - .L_16)
	.align		4
.L_16:
        /*0010*/ 	.word	index@(_ZN7cutlass13device_kernelINS_4gemm6kernel13GemmUniversalIN4cute5tupleIJiiiiEEENS1_10collective13CollectiveMmaINS1_34MainloopSm90TmaGmmaWarpSpecializedILi4ENS5_IJNS4_1CILi2EEESB_NSA_ILi1EEEEEENS1_35KernelTmaWarpSpecializedCooperativeEEENS5_IJNSA_ILi128EEENSA_ILi256EEENSA_ILi32EEEEEENS_10bfloat16_tENS5_IJlSC_lEEESK_SL_NS4_8TiledMMAINS4_8MMA_AtomIJNS4_4SM904GMMA28MMA_64x256x16_F32BF16BF16_SSILNSP_5MajorE0ELSR_0ELNSP_7ScaleInE1ELSS_1EEEEEENS4_6LayoutINS5_IJSB_SC_SC_EEENS5_IJSC_NSA_ILi0EEESX_EEEEENS5_IJNS4_10UnderscoreES10_S10_EEEEENS4_23SM90_TMA_LOAD_MULTICASTENS4_14ComposedLayoutINS4_7SwizzleILi2ELi4ELi3EEENS4_18smem_ptr_flag_bitsILi16EEENSV_INS5_IJNSA_ILi8EEESI_EEENS5_IJSI_SC_EEEEEEEvNS4_8identityES13_S1D_vS1E_EENS_8epilogue10collective6detail29Sm90TmaWarpSpecializedAdapterINS1H_15DefaultEpilogueISK_SL_SL_NS1G_6thread17LinearCombinationISK_Li1EffLNS1L_9ScaleType4KindE0ELNS_15FloatRoundStyleE2ESK_EENS1_15EpilogueDefaultEEEEEvvEEEEvNT_6ParamsE)
        /*0014*/ 	.word	0x00000000


	//----- nvinfo : EIATTR_MIN_STACK_SIZE
	.align		4
.L_17:
        /*0018*/ 	.byte	0x04, 0x12
        /*001a*/ 	.short	(.L_19 - .L_18)
	.align		4
.L_18:
        /*001c*/ 	.word	index@(_ZN7cutlass13device_kernelINS_4gemm6kernel13GemmUniversalIN4cute5tupleIJiiiiEEENS1_10collective13CollectiveMmaINS1_34MainloopSm90TmaGmmaWarpSpecializedILi4ENS5_IJNS4_1CILi2EEESB_NSA_ILi1EEEEEENS1_35KernelTmaWarpSpecializedCooperativeEEENS5_IJNSA_ILi128EEENSA_ILi256EEENSA_ILi32EEEEEENS_10bfloat16_tENS5_IJlSC_lEEESK_SL_NS4_8TiledMMAINS4_8MMA_AtomIJNS4_4SM904GMMA28MMA_64x256x16_F32BF16BF16_SSILNSP_5MajorE0ELSR_0ELNSP_7ScaleInE1ELSS_1EEEEEENS4_6LayoutINS5_IJSB_SC_SC_EEENS5_IJSC_NSA_ILi0EEESX_EEEEENS5_IJNS4_10UnderscoreES10_S10_EEEEENS4_23SM90_TMA_LOAD_MULTICASTENS4_14ComposedLayoutINS4_7SwizzleILi2ELi4ELi3EEENS4_18smem_ptr_flag_bitsILi16EEENSV_INS5_IJNSA_ILi8EEESI_EEENS5_IJSI_SC_EEEEEEEvNS4_8identityES13_S1D_vS1E_EENS_8epilogue10collective6detail29Sm90TmaWarpSpecializedAdapterINS1H_15DefaultEpilogueISK_SL_SL_NS1G_6thread17LinearCombinationISK_Li1EffLNS1L_9ScaleType4KindE0ELNS_15FloatRoundStyleE2ESK_EENS1_15EpilogueDefaultEEEEEvvEEEEvNT_6ParamsE)
        /*0020*/ 	.word	0x00000000
.L_19:


//--------------------- .nv.compat                --------------------------
	.section	.nv.compat,"",@"SHT_CUDA_COMPAT_INFO"
	.align	4
        /*0000*/ 	.byte	0x02, 0x09, 0x01, 0x00, 0x02, 0x02, 0x04, 0x00, 0x02, 0x05, 0x05, 0x00, 0x03, 0x07, 0x01, 0x01
        /*0010*/ 	.byte	0x02, 0x03, 0x01, 0x00, 0x02, 0x06, 0x01, 0x00, 0x04, 0x0b, 0x08, 0x00, 0x00, 0x00, 0x00, 0x00
        /*0020*/ 	.byte	0x00, 0x00, 0x00, 0x00


//--------------------- .nv.info._ZN7cutlass13device_kernelINS_4gemm6kernel13GemmUniversalIN4cute5tupleIJiiiiEEENS1_10collective13CollectiveMmaINS1_34MainloopSm90TmaGmmaWarpSpecializedILi4ENS5_IJNS4_1CILi2EEESB_NSA_ILi1EEEEEENS1_35KernelTmaWarpSpecializedCooperativeEEENS5_IJNSA_ILi128EEENSA_ILi256EEENSA_ILi32EEEEEENS_10bfloat16_tENS5_IJlSC_lEEESK_SL_NS4_8TiledMMAINS4_8MMA_AtomIJNS4_4SM904GMMA28MMA_64x256x16_F32BF16BF16_SSILNSP_5MajorE0ELSR_0ELNSP_7ScaleInE1ELSS_1EEEEEENS4_6LayoutINS5_IJSB_SC_SC_EEENS5_IJSC_NSA_ILi0EEESX_EEEEENS5_IJNS4_10UnderscoreES10_S10_EEEEENS4_23SM90_TMA_LOAD_MULTICASTENS4_14ComposedLayoutINS4_7SwizzleILi2ELi4ELi3EEENS4_18smem_ptr_flag_bitsILi16EEENSV_INS5_IJNSA_ILi8EEESI_EEENS5_IJSI_SC_EEEEEEEvNS4_8identityES13_S1D_vS1E_EENS_8epilogue10collective6detail29Sm90TmaWarpSpecializedAdapterINS1H_15DefaultEpilogueISK_SL_SL_NS1G_6thread17LinearCombinationISK_Li1EffLNS1L_9ScaleType4KindE0ELNS_15FloatRoundStyleE2ESK_EENS1_15EpilogueDefaultEEEEEvvEEEEvNT_6ParamsE --------------------------
	.section	.nv.info._ZN7cutlass13device_kernelINS_4gemm6kernel13GemmUniversalIN4cute5tupleIJiiiiEEENS1_10collective13CollectiveMmaINS1_34MainloopSm90TmaGmmaWarpSpecializedILi4ENS5_IJNS4_1CILi2EEESB_NSA_ILi1EEEEEENS1_35KernelTmaWarpSpecializedCooperativeEEENS5_IJNSA_ILi128EEENSA_ILi256EEENSA_ILi32EEEEEENS_10bfloat16_tENS5_IJlSC_lEEESK_SL_NS4_8TiledMMAINS4_8MMA_AtomIJNS4_4SM904GMMA28MMA_64x256x16_F32BF16BF16_SSILNSP_5MajorE0ELSR_0ELNSP_7ScaleInE1ELSS_1EEEEEENS4_6LayoutINS5_IJSB_SC_SC_EEENS5_IJSC_NSA_ILi0EEESX_EEEEENS5_IJNS4_10UnderscoreES10_S10_EEEEENS4_23SM90_TMA_LOAD_MULTICASTENS4_14ComposedLayoutINS4_7SwizzleILi2ELi4ELi3EEENS4_18smem_ptr_flag_bitsILi16EEENSV_INS5_IJNSA_ILi8EEESI_EEENS5_IJSI_SC_EEEEEEEvNS4_8identityES13_S1D_vS1E_EENS_8epilogue10collective6detail29Sm90TmaWarpSpecializedAdapterINS1H_15DefaultEpilogueISK_SL_SL_NS1G_6thread17LinearCombinationISK_Li1EffLNS1L_9ScaleType4KindE0ELNS_15FloatRoundStyleE2ESK_EENS1_15EpilogueDefaultEEEEEvvEEEEvNT_6ParamsE,"",@"SHT_CUDA_INFO"
	.sectionflags	@""
	.align	4


	//----- nvinfo : EIATTR_CUDA_API_VERSION
	.align		4
        /*0000*/ 	.byte	0x04, 0x37
        /*0002*/ 	.short	(.L_21 - .L_20)
.L_20:
        /*0004*/ 	.word	0x00000082


	//----- nvinfo : EIATTR_KPARAM_INFO
	.align		4
.L_21:
        /*0008*/ 	.byte	0x04, 0x17
        /*000a*/ 	.short	(.L_23 - .L_22)
.L_22:
        /*000c*/ 	.word	0x00000000
        /*0010*/ 	.short	0x0000
        /*0012*/ 	.short	0x0070
        /*0014*/ 	.byte	0x00, 0xf0, 0x01, 0x10


	//----- nvinfo : EIATTR_SPARSE_MMA_MASK
	.align		4
.L_23:
        /*0018*/ 	.byte	0x03, 0x50
        /*001a*/ 	.short	0x0000


	//----- nvinfo : EIATTR_MAXREG_COUNT
	.align		4
        /*001c*/ 	.byte	0x03, 0x1b
        /*001e*/ 	.short	0x00a8


	//----- nvinfo : EIATTR_NUM_BARRIERS
	.align		4
        /*0020*/ 	.byte	0x02, 0x4c
        /*0022*/ 	.byte	0x01
	.zero		1


	//----- nvinfo : EIATTR_EXTERNS
	.align		4
        /*0024*/ 	.byte	0x04, 0x0f
        /*0026*/ 	.short	(.L_25 - .L_24)


	//   ....[0]....
	.align		4
.L_24:
        /*0028*/ 	.word	index@(__assertfail)


	//----- nvinfo : EIATTR_MERCURY_ISA_VERSION
	.align		4
.L_25:
        /*002c*/ 	.byte	0x03, 0x5f
        /*002e*/ 	.short	0x0101


	//----- nvinfo : EIATTR_INT_WARP_WIDE_INSTR_OFFSETS
	.align		4
        /*0030*/ 	.byte	0x04, 0x31
        /*0032*/ 	.short	(.L_27 - .L_26)


	//   ....[0]....
.L_26:
        /*0034*/ 	.word	0x00000480


	//   ....[1]....
        /*0038*/ 	.word	0x000004b0


	//   ....[2]....
        /*003c*/ 	.word	0x00000670


	//   ....[3]....
        /*0040*/ 	.word	0x00001af0


	//----- nvinfo : EIATTR_COOP_GROUP_MASK_REGIDS
	.align		4
.L_27:
        /*0044*/ 	.byte	0x04, 0x29
        /*0046*/ 	.short	(.L_29 - .L_28)


	//   ....[0]....
.L_28:
        /*0048*/ 	.word	0xffffffff


	//   ....[1]....
        /*004c*/ 	.word	0xffffffff


	//   ....[2]....
        /*0050*/ 	.word	0xffffffff


	//   ....[3]....
        /*0054*/ 	.word	0xffffffff


	//   ....[4]....
        /*0058*/ 	.word	0xffffffff


	//   ....[5]....
        /*005c*/ 	.word	0xffffffff


	//----- nvinfo : EIATTR_COOP_GROUP_INSTR_OFFSETS
	.align		4
.L_29:
        /*0060*/ 	.byte	0x04, 0x28
        /*0062*/ 	.short	(.L_31 - .L_30)


	//   ....[0]....
.L_30:
        /*0064*/ 	.word	0x00000060


	//   ....[1]....
        /*0068*/ 	.word	0x00000070


	//   ....[2]....
        /*006c*/ 	.word	0x00000130


	//   ....[3]....
        /*0070*/ 	.word	0x000002d0


	//   ....[4]....
        /*0074*/ 	.word	0x000007f0


	//   ....[5]....
        /*0078*/ 	.word	0x00001240


	//----- nvinfo : EIATTR_REG_RECONFIG
	.align		4
.L_31:
        /*007c*/ 	.byte	0x01, 0x54
	.zero		2


	//----- nvinfo : EIATTR_SYSCALL_OFFSETS
	.align		4
        /*0080*/ 	.byte	0x04, 0x46
        /*0082*/ 	.short	(.L_33 - .L_32)


	//   ....[0]....
.L_32:
        /*0084*/ 	.word	0x00001400


	//----- nvinfo : EIATTR_MBARRIER_INSTR_OFFSETS
	.align		4
.L_33:
        /*0088*/ 	.byte	0x04, 0x39
        /*008a*/ 	.short	(.L_35 - .L_34)


	//   ....[0]....
.L_34:
        /*008c*/ 	.word	0x00000230
        /*0090*/ 	.word	0x000000ff
        /*0094*/ 	.word	0x00000000
        /*0098*/ 	.short	0x0100
        /*009a*/ 	.byte	0x08
	.zero		1


	//   ....[1]....
        /*009c*/ 	.word	0x00000240
        /*00a0*/ 	.word	0x000000ff
        /*00a4*/ 	.word	0x00000020
        /*00a8*/ 	.short	0x0100
        /*00aa*/ 	.byte	0x08
	.zero		1


	//   ....[2]....
        /*00ac*/ 	.word	0x00000250
        /*00b0*/ 	.word	0x000000ff
        /*00b4*/ 	.word	0x00000008
        /*00b8*/ 	.short	0x0100
        /*00ba*/ 	.byte	0x08
	.zero		1


	//   ....[3]....
        /*00bc*/ 	.word	0x00000260
        /*00c0*/ 	.word	0x000000ff
        /*00c4*/ 	.word	0x00000028
        /*00c8*/ 	.short	0x0100
        /*00ca*/ 	.byte	0x08
	.zero		1


	//   ....[4]....
        /*00cc*/ 	.word	0x00000270
        /*00d0*/ 	.word	0x000000ff
        /*00d4*/ 	.word	0x00000010
        /*00d8*/ 	.short	0x0100
        /*00da*/ 	.byte	0x08
	.zero		1


	//   ....[5]....
        /*00dc*/ 	.word	0x00000280
        /*00e0*/ 	.word	0x000000ff
        /*00e4*/ 	.word	0x00000030
        /*00e8*/ 	.short	0x0100
        /*00ea*/ 	.byte	0x08
	.zero		1


	//   ....[6]....
        /*00ec*/ 	.word	0x00000290
        /*00f0*/ 	.word	0x000000ff
        /*00f4*/ 	.word	0x00000018
        /*00f8*/ 	.short	0x0100
        /*00fa*/ 	.byte	0x08
	.zero		1


	//   ....[7]....
        /*00fc*/ 	.word	0x000002a0
        /*0100*/ 	.word	0x000000ff
        /*0104*/ 	.word	0x00000038
        /*0108*/ 	.short	0x0100
        /*010a*/ 	.byte	0x08
	.zero		1


	//   ....[8]....
        /*010c*/ 	.word	0x000006f0
        /*0110*/ 	.word	0x000000ff
        /*0114*/ 	.word	0x00000050
        /*0118*/ 	.short	0x0100
        /*011a*/ 	.byte	0x06
	.zero		1


	//   ....[9]....
        /*011c*/ 	.word	0x00000780
        /*0120*/ 	.word	0x000000ff
        /*0124*/ 	.word	0x00000058
        /*0128*/ 	.short	0x0100
        /*012a*/ 	.byte	0x06
	.zero		1


	//   ....[10]....
        /*012c*/ 	.word	0x000014c0
        /*0130*/ 	.word	0x00000003
        /*0134*/ 	.word	0x00000000
        /*0138*/ 	.short	0x010a
        /*013a*/ 	.byte	0x3f
	.zero		1


	//   ....[11]....
        /*013c*/ 	.word	0x00001500
        /*0140*/ 	.word	0x00000003
        /*0144*/ 	.word	0x00000000
        /*0148*/ 	.short	0x010a
        /*014a*/ 	.byte	0x3f
	.zero		1


	//   ....[12]....
        /*014c*/ 	.word	0x000017e0
        /*0150*/ 	.word	0x00000005
        /*0154*/ 	.word	0x00000000
        /*0158*/ 	.short	0x010a
        /*015a*/ 	.byte	0x3f
	.zero		1


	//   ....[13]....
        /*015c*/ 	.word	0x00001820
        /*0160*/ 	.word	0x00000005
        /*0164*/ 	.word	0x00000000
        /*0168*/ 	.short	0x010a
        /*016a*/ 	.byte	0x3f
	.zero		1


	//   ....[14]....
        /*016c*/ 	.word	0x00001990
        /*0170*/ 	.word	0x00000005
        /*0174*/ 	.word	0x00000000
        /*0178*/ 	.short	0x0101
        /*017a*/ 	.byte	0x3f
	.zero		1


	//   ....[15]....
        /*017c*/ 	.word	0x00001b70
        /*0180*/ 	.word	0x00000003
        /*0184*/ 	.word	0x00000000
        /*0188*/ 	.short	0x0101
        /*018a*/ 	.byte	0x3f
	.zero		1


	//   ....[16]....
        /*018c*/ 	.word	0x0000aa50
        /*0190*/ 	.word	0x00000016
        /*0194*/ 	.word	0x00000020
        /*0198*/ 	.short	0x010a
        /*019a*/ 	.byte	0x3f
	.zero		1


	//   ....[17]....
        /*019c*/ 	.word	0x0000ae30
        /*01a0*/ 	.word	0x00000004
        /*01a4*/ 	.word	0x00000058
        /*01a8*/ 	.short	0x0101
        /*01aa*/ 	.byte	0x3f
	.zero		1


	//   ....[18]....
        /*01ac*/ 	.word	0x0000b540
        /*01b0*/ 	.word	0x00000005
        /*01b4*/ 	.word	0x00000000
        /*01b8*/ 	.short	0x010a
        /*01ba*/ 	.byte	0x3f
	.zero		1


	//   ....[19]....
        /*01bc*/ 	.word	0x0000b5c0
        /*01c0*/ 	.word	0x00000007
        /*01c4*/ 	.word	0x00000000
        /*01c8*/ 	.short	0x010a
        /*01ca*/ 	.byte	0x3f
	.zero		1


	//   ....[20]....
        /*01cc*/ 	.word	0x0000b650
        /*01d0*/ 	.word	0x00000006
        /*01d4*/ 	.word	0x00000000
        /*01d8*/ 	.short	0x010a
        /*01da*/ 	.byte	0x3f
	.zero		1


	//   ....[21]....
        /*01dc*/ 	.word	0x0000b6e0
        /*01e0*/ 	.word	0x00000003
        /*01e4*/ 	.word	0x00000000
        /*01e8*/ 	.short	0x010a
        /*01ea*/ 	.byte	0x3f
	.zero		1


	//   ....[22]....
        /*01ec*/ 	.word	0x0000b740
        /*01f0*/ 	.word	0x00000003
        /*01f4*/ 	.word	0x00000000
        /*01f8*/ 	.short	0x010a
        /*01fa*/ 	.byte	0x3f
	.zero		1


	//   ....[23]....
        /*01fc*/ 	.word	0x0000b790
        /*0200*/ 	.word	0x00000005
        /*0204*/ 	.word	0x00000000
        /*0208*/ 	.short	0x010a
        /*020a*/ 	.byte	0x3f
	.zero		1


	//   ....[24]....
        /*020c*/ 	.word	0x0000b860
        /*0210*/ 	.word	0x00000016
        /*0214*/ 	.word	0x00000020
        /*0218*/ 	.short	0x010a
        /*021a*/ 	.byte	0x3f
	.zero		1


	//   ....[25]....
        /*021c*/ 	.word	0x0000b930
        /*0220*/ 	.word	0x00000005
        /*0224*/ 	.word	0x00000000
        /*0228*/ 	.short	0x010a
        /*022a*/ 	.byte	0x3f
	.zero		1


	//   ....[26]....
        /*022c*/ 	.word	0x0000b980
        /*0230*/ 	.word	0x00000007
        /*0234*/ 	.word	0x00000000
        /*0238*/ 	.short	0x010a
        /*023a*/ 	.byte	0x3f
	.zero		1


	//   ....[27]....
        /*023c*/ 	.word	0x0000b9d0
        /*0240*/ 	.word	0x00000006
        /*0244*/ 	.word	0x00000000
        /*0248*/ 	.short	0x010a
        /*024a*/ 	.byte	0x3f
	.zero		1


	//----- nvinfo : EIATTR_NUM_MBARRIERS
	.align		4
.L_35:
        /*024c*/ 	.byte	0x03, 0x38
        /*024e*/ 	.short	0x000a


	//----- nvinfo : EIATTR_EXIT_INSTR_OFFSETS
	.align		4
        /*0250*/ 	.byte	0x04, 0x1c
        /*0252*/ 	.short	(.L_37 - .L_36)


	//   ....[0]....
.L_36:
        /*0254*/ 	.word	0x00000950


	//   ....[1]....
        /*0258*/ 	.word	0x00001170


	//   ....[2]....
        /*025c*/ 	.word	0x0000a080


	//   ....[3]....
        /*0260*/ 	.word	0x0000a5e0


	//   ....[4]....
        /*0264*/ 	.word	0x0000b730


	//----- nvinfo : EIATTR_MAX_THREADS
	.align		4
.L_37:
        /*0268*/ 	.byte	0x04, 0x05
        /*026a*/ 	.short	(.L_39 - .L_38)
.L_38:
        /*026c*/ 	.word	0x00000180
        /*0270*/ 	.word	0x00000001
        /*0274*/ 	.word	0x00000001


	//----- nvinfo : EIATTR_CRS_STACK_SIZE
	.align		4
.L_39:
        /*0278*/ 	.byte	0x04, 0x1e
        /*027a*/ 	.short	(.L_41 - .L_40)
.L_40:
        /*027c*/ 	.word	0x00000000


	//----- nvinfo : EIATTR_CBANK_PARAM_SIZE
	.align		4
.L_41:
        /*0280*/ 	.byte	0x03, 0x19
        /*0282*/ 	.short	0x0470


	//----- nvinfo : EIATTR_PARAM_CBANK
	.align		4
        /*0284*/ 	.byte	0x04, 0x0a
        /*0286*/ 	.short	(.L_43 - .L_42)
	.align		4
.L_42:
        /*0288*/ 	.word	index@(.nv.constant0._ZN7cutlass13device_kernelINS_4gemm6kernel13GemmUniversalIN4cute5tupleIJiiiiEEENS1_10collective13CollectiveMmaINS1_34MainloopSm90TmaGmmaWarpSpecializedILi4ENS5_IJNS4_1CILi2EEESB_NSA_ILi1EEEEEENS1_35KernelTmaWarpSpecializedCooperativeEEENS5_IJNSA_ILi128EEENSA_ILi256EEENSA_ILi32EEEEEENS_10bfloat16_tENS5_IJlSC_lEEESK_SL_NS4_8TiledMMAINS4_8MMA_AtomIJNS4_4SM904GMMA28MMA_64x256x16_F32BF16BF16_SSILNSP_5MajorE0ELSR_0ELNSP_7ScaleInE1ELSS_1EEEEEENS4_6LayoutINS5_IJSB_SC_SC_EEENS5_IJSC_NSA_ILi0EEESX_EEEEENS5_IJNS4_10UnderscoreES10_S10_EEEEENS4_23SM90_TMA_LOAD_MULTICASTENS4_14ComposedLayoutINS4_7SwizzleILi2ELi4ELi3EEENS4_18smem_ptr_flag_bitsILi16EEENSV_INS5_IJNSA_ILi8EEESI_EEENS5_IJSI_SC_EEEEEEEvNS4_8identityES13_S1D_vS1E_EENS_8epilogue10collective6detail29Sm90TmaWarpSpecializedAdapterINS1H_15DefaultEpilogueISK_SL_SL_NS1G_6thread17LinearCombinationISK_Li1EffLNS1L_9ScaleType4KindE0ELNS_15FloatRoundStyleE2ESK_EENS1_15EpilogueDefaultEEEEEvvEEEEvNT_6ParamsE)
        /*028c*/ 	.short	0x0210
        /*028e*/ 	.short	0x0470


	//----- nvinfo : EIATTR_SW_WAR
	.align		4
.L_43:
        /*0290*/ 	.byte	0x04, 0x36
        /*0292*/ 	.short	(.L_45 - .L_44)
.L_44:
        /*0294*/ 	.word	0x00000008
.L_45:


//--------------------- .nv.callgraph             --------------------------
	.section	.nv.callgraph,"",@"SHT_CUDA_CALLGRAPH"
	.align	4
	.sectionentsize	8
	.align		4
        /*0000*/ 	.word	0x00000000
	.align		4
        /*0004*/ 	.word	0xffffffff
	.align		4
        /*0008*/ 	.word	index@(_ZN7cutlass13device_kernelINS_4gemm6kernel13GemmUniversalIN4cute5tupleIJiiiiEEENS1_10collective13CollectiveMmaINS1_34MainloopSm90TmaGmmaWarpSpecializedILi4ENS5_IJNS4_1CILi2EEESB_NSA_ILi1EEEEEENS1_35KernelTmaWarpSpecializedCooperativeEEENS5_IJNSA_ILi128EEENSA_ILi256EEENSA_ILi32EEEEEENS_10bfloat16_tENS5_IJlSC_lEEESK_SL_NS4_8TiledMMAINS4_8MMA_AtomIJNS4_4SM904GMMA28MMA_64x256x16_F32BF16BF16_SSILNSP_5MajorE0ELSR_0ELNSP_7ScaleInE1ELSS_1EEEEEENS4_6LayoutINS5_IJSB_SC_SC_EEENS5_IJSC_NSA_ILi0EEESX_EEEEENS5_IJNS4_10UnderscoreES10_S10_EEEEENS4_23SM90_TMA_LOAD_MULTICASTENS4_14ComposedLayoutINS4_7SwizzleILi2ELi4ELi3EEENS4_18smem_ptr_flag_bitsILi16EEENSV_INS5_IJNSA_ILi8EEESI_EEENS5_IJSI_SC_EEEEEEEvNS4_8identityES13_S1D_vS1E_EENS_8epilogue10collective6detail29Sm90TmaWarpSpecializedAdapterINS1H_15DefaultEpilogueISK_SL_SL_NS1G_6thread17LinearCombinationISK_Li1EffLNS1L_9ScaleType4KindE0ELNS_15FloatRoundStyleE2ESK_EENS1_15EpilogueDefaultEEEEEvvEEEEvNT_6ParamsE)
	.align		4
        /*000c*/ 	.word	index@(__assertfail)
	.align		4
        /*0010*/ 	.word	0x00000000
	.align		4
        /*0014*/ 	.word	0xfffffffe
	.align		4
        /*0018*/ 	.word	0x00000000
	.align		4
        /*001c*/ 	.word	0xfffffffd
	.align		4
        /*0020*/ 	.word	0x00000000
	.align		4
        /*0024*/ 	.word	0xfffffffc


//--------------------- .nv.constant4             --------------------------
	.section	.nv.constant4,"a",@progbits
	.align	8
	.align		8
.nv.constant4:
        /*0000*/ 	.dword	__assertfail
	.align		8
        /*0008*/ 	.dword	__unnamed_1
	.align		8
        /*0010*/ 	.dword	_ZN39_INTERNAL_17f354b1_4_k_cu_622f3779_40114cuda3std3__45__cpo5beginE
	.align		8
        /*0018*/ 	.dword	_ZN39_INTERNAL_17f354b1_4_k_cu_622f3779_40114cuda3std3__45__cpo3endE
	.align		8
        /*0020*/ 	.dword	_ZN39_INTERNAL_17f354b1_4_k_cu_622f3779_40114cuda3std3__45__cpo6cbeginE
	.align		8
        /*0028*/ 	.dword	_ZN39_INTERNAL_17f354b1_4_k_cu_622f3779_40114cuda3std3__45__cpo4cendE
	.align		8
        /*0030*/ 	.dword	_ZN39_INTERNAL_17f354b1_4_k_cu_622f3779_40114cuda3std3__441_GLOBAL__N__17f354b1_4_k_cu_622f3779_40116ignoreE
	.align		8
        /*0038*/ 	.dword	_ZN39_INTERNAL_17f354b1_4_k_cu_622f3779_40114cuda3std3__419piecewise_constructE
	.align		8
        /*0040*/ 	.dword	_ZN39_INTERNAL_17f354b1_4_k_cu_622f3779_40114cuda3std3__48in_placeE
	.align		8
        /*0048*/ 	.dword	_ZN39_INTERNAL_17f354b1_4_k_cu_622f3779_40114cuda3std6ranges3__45__cpo4swapE
	.align		8
        /*0050*/ 	.dword	_ZN39_INTERNAL_17f354b1_4_k_cu_622f3779_40114cuda3std6ranges3__45__cpo9iter_moveE
	.align		8
        /*0058*/ 	.dword	_ZN39_INTERNAL_17f354b1_4_k_cu_622f3779_40114cute7productE
	.align		8
        /*0060*/ 	.dword	_ZN39_INTERNAL_17f354b1_4_k_cu_622f3779_40114cute1_E
	.align		8
        /*0068*/ 	.dword	$str$22
	.align		8
        /*0070*/ 	.dword	$str$23


//--------------------- .text._ZN7cutlass13device_kernelINS_4gemm6kernel13GemmUniversalIN4cute5tupleIJiiiiEEENS1_10collective13CollectiveMmaINS1_34MainloopSm90TmaGmmaWarpSpecializedILi4ENS5_IJNS4_1CILi2EEESB_NSA_ILi1EEEEEENS1_35KernelTmaWarpSpecializedCooperativeEEENS5_IJNSA_ILi128EEENSA_ILi256EEENSA_ILi32EEEEEENS_10bfloat16_tENS5_IJlSC_lEEESK_SL_NS4_8TiledMMAINS4_8MMA_AtomIJNS4_4SM904GMMA28MMA_64x256x16_F32BF16BF16_SSILNSP_5MajorE0ELSR_0ELNSP_7ScaleInE1ELSS_1EEEEEENS4_6LayoutINS5_IJSB_SC_SC_EEENS5_IJSC_NSA_ILi0EEESX_EEEEENS5_IJNS4_10UnderscoreES10_S10_EEEEENS4_23SM90_TMA_LOAD_MULTICASTENS4_14ComposedLayoutINS4_7SwizzleILi2ELi4ELi3EEENS4_18smem_ptr_flag_bitsILi16EEENSV_INS5_IJNSA_ILi8EEESI_EEENS5_IJSI_SC_EEEEEEEvNS4_8identityES13_S1D_vS1E_EENS_8epilogue10collective6detail29Sm90TmaWarpSpecializedAdapterINS1H_15DefaultEpilogueISK_SL_SL_NS1G_6thread17LinearCombinationISK_Li1EffLNS1L_9ScaleType4KindE0ELNS_15FloatRoundStyleE2ESK_EENS1_15EpilogueDefaultEEEEEvvEEEEvNT_6ParamsE --------------------------
	.section	.text._ZN7cutlass13device_kernelINS_4gemm6kernel13GemmUniversalIN4cute5tupleIJiiiiEEENS1_10collective13CollectiveMmaINS1_34MainloopSm90TmaGmmaWarpSpecializedILi4ENS5_IJNS4_1CILi2EEESB_NSA_ILi1EEEEEENS1_35KernelTmaWarpSpecializedCooperativeEEENS5_IJNSA_ILi128EEENSA_ILi256EEENSA_ILi32EEEEEENS_10bfloat16_tENS5_IJlSC_lEEESK_SL_NS4_8TiledMMAINS4_8MMA_AtomIJNS4_4SM904GMMA28MMA_64x256x16_F32BF16BF16_SSILNSP_5MajorE0ELSR_0ELNSP_7ScaleInE1ELSS_1EEEEEENS4_6LayoutINS5_IJSB_SC_SC_EEENS5_IJSC_NSA_ILi0EEESX_EEEEENS5_IJNS4_10UnderscoreES10_S10_EEEEENS4_23SM90_TMA_LOAD_MULTICASTENS4_14ComposedLayoutINS4_7SwizzleILi2ELi4ELi3EEENS4_18smem_ptr_flag_bitsILi16EEENSV_INS5_IJNSA_ILi8EEESI_EEENS5_IJSI_SC_EEEEEEEvNS4_8identityES13_S1D_vS1E_EENS_8epilogue10collective6detail29Sm90TmaWarpSpecializedAdapterINS1H_15DefaultEpilogueISK_SL_SL_NS1G_6thread17LinearCombinationISK_Li1EffLNS1L_9ScaleType4KindE0ELNS_15FloatRoundStyleE2ESK_EENS1_15EpilogueDefaultEEEEEvvEEEEvNT_6ParamsE,"ax",@progbits
	.align	128
.text._ZN7cutlass13device_kernelINS_4gemm6kernel13GemmUniversalIN4cute5tupleIJiiiiEEENS1_10collective13CollectiveMmaINS1_34MainloopSm90TmaGmmaWarpSpecializedILi4ENS5_IJNS4_1CILi2EEESB_NSA_ILi1EEEEEENS1_35KernelTmaWarpSpecializedCooperativeEEENS5_IJNSA_ILi128EEENSA_ILi256EEENSA_ILi32EEEEEENS_10bfloat16_tENS5_IJlSC_lEEESK_SL_NS4_8TiledMMAINS4_8MMA_AtomIJNS4_4SM904GMMA28MMA_64x256x16_F32BF16BF16_SSILNSP_5MajorE0ELSR_0ELNSP_7ScaleInE1ELSS_1EEEEEENS4_6LayoutINS5_IJSB_SC_SC_EEENS5_IJSC_NSA_ILi0EEESX_EEEEENS5_IJNS4_10UnderscoreES10_S10_EEEEENS4_23SM90_TMA_LOAD_MULTICASTENS4_14ComposedLayoutINS4_7SwizzleILi2ELi4ELi3EEENS4_18smem_ptr_flag_bitsILi16EEENSV_INS5_IJNSA_ILi8EEESI_EEENS5_IJSI_SC_EEEEEEEvNS4_8identityES13_S1D_vS1E_EENS_8epilogue10collective6detail29Sm90TmaWarpSpecializedAdapterINS1H_15DefaultEpilogueISK_SL_SL_NS1G_6thread17LinearCombinationISK_Li1EffLNS1L_9ScaleType4KindE0ELNS_15FloatRoundStyleE2ESK_EENS1_15EpilogueDefaultEEEEEvvEEEEvNT_6ParamsE:
        .type           _ZN7cutlass13device_kernelINS_4gemm6kernel13GemmUniversalIN4cute5tupleIJiiiiEEENS1_10collective13CollectiveMmaINS1_34MainloopSm90TmaGmmaWarpSpecializedILi4ENS5_IJNS4_1CILi2EEESB_NSA_ILi1EEEEEENS1_35KernelTmaWarpSpecializedCooperativeEEENS5_IJNSA_ILi128EEENSA_ILi256EEENSA_ILi32EEEEEENS_10bfloat16_tENS5_IJlSC_lEEESK_SL_NS4_8TiledMMAINS4_8MMA_AtomIJNS4_4SM904GMMA28MMA_64x256x16_F32BF16BF16_SSILNSP_5MajorE0ELSR_0ELNSP_7ScaleInE1ELSS_1EEEEEENS4_6LayoutINS5_IJSB_SC_SC_EEENS5_IJSC_NSA_ILi0EEESX_EEEEENS5_IJNS4_10UnderscoreES10_S10_EEEEENS4_23SM90_TMA_LOAD_MULTICASTENS4_14ComposedLayoutINS4_7SwizzleILi2ELi4ELi3EEENS4_18smem_ptr_flag_bitsILi16EEENSV_INS5_IJNSA_ILi8EEESI_EEENS5_IJSI_SC_EEEEEEEvNS4_8identityES13_S1D_vS1E_EENS_8epilogue10collective6detail29Sm90TmaWarpSpecializedAdapterINS1H_15DefaultEpilogueISK_SL_SL_NS1G_6thread17LinearCombinationISK_Li1EffLNS1L_9ScaleType4KindE0ELNS_15FloatRoundStyleE2ESK_EENS1_15EpilogueDefaultEEEEEvvEEEEvNT_6ParamsE,@function
        .size           _ZN7cutlass13device_kernelINS_4gemm6kernel13GemmUniversalIN4cute5tupleIJiiiiEEENS1_10collective13CollectiveMmaINS1_34MainloopSm90TmaGmmaWarpSpecializedILi4ENS5_IJNS4_1CILi2EEESB_NSA_ILi1EEEEEENS1_35KernelTmaWarpSpecializedCooperativeEEENS5_IJNSA_ILi128EEENSA_ILi256EEENSA_ILi32EEEEEENS_10bfloat16_tENS5_IJlSC_lEEESK_SL_NS4_8TiledMMAINS4_8MMA_AtomIJNS4_4SM904GMMA28MMA_64x256x16_F32BF16BF16_SSILNSP_5MajorE0ELSR_0ELNSP_7ScaleInE1ELSS_1EEEEEENS4_6LayoutINS5_IJSB_SC_SC_EEENS5_IJSC_NSA_ILi0EEESX_EEEEENS5_IJNS4_10UnderscoreES10_S10_EEEEENS4_23SM90_TMA_LOAD_MULTICASTENS4_14ComposedLayoutINS4_7SwizzleILi2ELi4ELi3EEENS4_18smem_ptr_flag_bitsILi16EEENSV_INS5_IJNSA_ILi8EEESI_EEENS5_IJSI_SC_EEEEEEEvNS4_8identityES13_S1D_vS1E_EENS_8epilogue10collective6detail29Sm90TmaWarpSpecializedAdapterINS1H_15DefaultEpilogueISK_SL_SL_NS1G_6thread17LinearCombinationISK_Li1EffLNS1L_9ScaleType4KindE0ELNS_15FloatRoundStyleE2ESK_EENS1_15EpilogueDefaultEEEEEvvEEEEvNT_6ParamsE,(.L_x_325 - _ZN7cutlass13device_kernelINS_4gemm6kernel13GemmUniversalIN4cute5tupleIJiiiiEEENS1_10collective13CollectiveMmaINS1_34MainloopSm90TmaGmmaWarpSpecializedILi4ENS5_IJNS4_1CILi2EEESB_NSA_ILi1EEEEEENS1_35KernelTmaWarpSpecializedCooperativeEEENS5_IJNSA_ILi128EEENSA_ILi256EEENSA_ILi32EEEEEENS_10bfloat16_tENS5_IJlSC_lEEESK_SL_NS4_8TiledMMAINS4_8MMA_AtomIJNS4_4SM904GMMA28MMA_64x256x16_F32BF16BF16_SSILNSP_5MajorE0ELSR_0ELNSP_7ScaleInE1ELSS_1EEEEEENS4_6LayoutINS5_IJSB_SC_SC_EEENS5_IJSC_NSA_ILi0EEESX_EEEEENS5_IJNS4_10UnderscoreES10_S10_EEEEENS4_23SM90_TMA_LOAD_MULTICASTENS4_14ComposedLayoutINS4_7SwizzleILi2ELi4ELi3EEENS4_18smem_ptr_flag_bitsILi16EEENSV_INS5_IJNSA_ILi8EEESI_EEENS5_IJSI_SC_EEEEEEEvNS4_8identityES13_S1D_vS1E_EENS_8epilogue10collective6detail29Sm90TmaWarpSpecializedAdapterINS1H_15DefaultEpilogueISK_SL_SL_NS1G_6thread17LinearCombinationISK_Li1EffLNS1L_9ScaleType4KindE0ELNS_15FloatRoundStyleE2ESK_EENS1_15EpilogueDefaultEEEEEvvEEEEvNT_6ParamsE)
        .other          _ZN7cutlass13device_kernelINS_4gemm6kernel13GemmUniversalIN4cute5tupleIJiiiiEEENS1_10collective13CollectiveMmaINS1_34MainloopSm90TmaGmmaWarpSpecializedILi4ENS5_IJNS4_1CILi2EEESB_NSA_ILi1EEEEEENS1_35KernelTmaWarpSpecializedCooperativeEEENS5_IJNSA_ILi128EEENSA_ILi256EEENSA_ILi32EEEEEENS_10bfloat16_tENS5_IJlSC_lEEESK_SL_NS4_8TiledMMAINS4_8MMA_AtomIJNS4_4SM904GMMA28MMA_64x256x16_F32BF16BF16_SSILNSP_5MajorE0ELSR_0ELNSP_7ScaleInE1ELSS_1EEEEEENS4_6LayoutINS5_IJSB_SC_SC_EEENS5_IJSC_NSA_ILi0EEESX_EEEEENS5_IJNS4_10UnderscoreES10_S10_EEEEENS4_23SM90_TMA_LOAD_MULTICASTENS4_14ComposedLayoutINS4_7SwizzleILi2ELi4ELi3EEENS4_18smem_ptr_flag_bitsILi16EEENSV_INS5_IJNSA_ILi8EEESI_EEENS5_IJSI_SC_EEEEEEEvNS4_8identityES13_S1D_vS1E_EENS_8epilogue10collective6detail29Sm90TmaWarpSpecializedAdapterINS1H_15DefaultEpilogueISK_SL_SL_NS1G_6thread17LinearCombinationISK_Li1EffLNS1L_9ScaleType4KindE0ELNS_15FloatRoundStyleE2ESK_EENS1_15EpilogueDefaultEEEEEvvEEEEvNT_6ParamsE,@"STO_CUDA_ENTRY STV_DEFAULT"
_ZN7cutlass13device_kernelINS_4gemm6kernel13GemmUniversalIN4cute5tupleIJiiiiEEENS1_10collective13CollectiveMmaINS1_34MainloopSm90TmaGmmaWarpSpecializedILi4ENS5_IJNS4_1CILi2EEESB_NSA_ILi1EEEEEENS1_35KernelTmaWarpSpecializedCooperativeEEENS5_IJNSA_ILi128EEENSA_ILi256EEENSA_ILi32EEEEEENS_10bfloat16_tENS5_IJlSC_lEEESK_SL_NS4_8TiledMMAINS4_8MMA_AtomIJNS4_4SM904GMMA28MMA_64x256x16_F32BF16BF16_SSILNSP_5MajorE0ELSR_0ELNSP_7ScaleInE1ELSS_1EEEEEENS4_6LayoutINS5_IJSB_SC_SC_EEENS5_IJSC_NSA_ILi0EEESX_EEEEENS5_IJNS4_10UnderscoreES10_S10_EEEEENS4_23SM90_TMA_LOAD_MULTICASTENS4_14ComposedLayoutINS4_7SwizzleILi2ELi4ELi3EEENS4_18smem_ptr_flag_bitsILi16EEENSV_INS5_IJNSA_ILi8EEESI_EEENS5_IJSI_SC_EEEEEEEvNS4_8identityES13_S1D_vS1E_EENS_8epilogue10collective6detail29Sm90TmaWarpSpecializedAdapterINS1H_15DefaultEpilogueISK_SL_SL_NS1G_6thread17LinearCombinationISK_Li1EffLNS1L_9ScaleType4KindE0ELNS_15FloatRoundStyleE2ESK_EENS1_15EpilogueDefaultEEEEEvvEEEEvNT_6ParamsE:
[----:B------:R-:W0:Y:S01]  /*0000*/  LDC R1, c[0x0][0x28] ;  /* 0x00000a00ff017b82 */ /* 0x000e220000000800 */
[----:B------:R-:W1:Y:S01]  /*0010*/  S2R R18, SR_TID.X ;  /* 0x0000000000127919 */ /* 0x000e620000002100 */
[----:B------:R-:W-:Y:S01]  /*0020*/  ELECT P0, URZ, PT ;  /* 0x00000000003f782f */ /* 0x000fe20003800000 */
[----:B------:R-:W-:Y:S01]  /*0030*/  BSSY B0, `(.L_x_0) ;  /* 0x000000f000007945 */ /* 0x000fe20003800000 */
[--C-:B-1----:R-:W-:Y:S02]  /*0040*/  SHF.R.U32.HI R0, RZ, 0x5, R18.reuse ;  /* 0x00000005ff007819 */ /* 0x102fe40000011612 */
[----:B------:R-:W-:-:S03]  /*0050*/  SHF.R.U32.HI R3, RZ, 0x7, R18 ;  /* 0x00000007ff037819 */ /* 0x000fc60000011612 */
[----:B------:R-:W1:Y:S04]  /*0060*/  SHFL.IDX PT, R2, R0, RZ, 0x1f ;  /* 0x00001fff00027589 */ /* 0x000e6800000e0000 */
[----:B------:R2:W3:Y:S01]  /*0070*/  SHFL.IDX PT, R5, R3, RZ, 0x1f ;  /* 0x00001fff03057589 */ /* 0x0004e200000e0000 */
[----:B-1----:R-:W-:-:S13]  /*0080*/  ISETP.NE.OR P0, PT, R2, RZ, !P0 ;  /* 0x000000ff0200720c */ /* 0x002fda0004705670 */
[----:B0-23--:R-:W-:Y:S05]  /*0090*/  @P0 BRA `(.L_x_1) ;  /* 0x0000000000200947 */ /* 0x00dfea0003800000 */
[----:B------:R-:W-:Y:S02]  /*00a0*/  ULDC.64 UR4, c[0x0][0x198] ;  /* 0x0000660000047ab9 */ /* 0x000fe40000000a00 */
[----:B------:R-:W-:Y:S02]  /*00b0*/  UIADD3 UR6, UP0, UR4, 0xf0, URZ ;  /* 0x000000f004067890 */ /* 0x000fe4000ff1e03f */
[----:B------:R-:W-:Y:S02]  /*00c0*/  UIADD3 UR4, UP1, UR4, 0x1f0, URZ ;  /* 0x000001f004047890 */ /* 0x000fe4000ff3e03f */
[----:B------:R-:W-:Y:S02]  /*00d0*/  UIADD3.X UR7, URZ, UR5, URZ, UP0, !UPT ;  /* 0x000000053f077290 */ /* 0x000fe400087fe43f */
[----:B------:R-:W-:-:S07]  /*00e0*/  UIADD3.X UR5, URZ, UR5, URZ, UP1, !UPT ;  /* 0x000000053f057290 */ /* 0x000fce0008ffe43f */
[----:B------:R0:W-:Y:S02]  /*00f0*/  UTMACCTL.PF [UR6] ;  /* 0x00000000060079b9 */ /* 0x0001e40008040000 */
[----:B------:R0:W-:Y:S02]  /*0100*/  UTMACCTL.PF [UR4] ;  /* 0x00000000040079b9 */ /* 0x0001e40008040000 */
[----:B0-----:R-:W-:Y:S01]  /*0110*/  NOP ;  /* 0x0000000000007918 */ /* 0x001fe20000000000 */
.L_x_1:
[----:B------:R-:W-:Y:S05]  /*0120*/  BSYNC B0 ;  /* 0x0000000000007941 */ /* 0x000fea0003800000 */
.L_x_0:
[----:B------:R-:W0:Y:S02]  /*0130*/  SHFL.IDX PT, R3, R0, RZ, 0x1f ;  /* 0x00001fff00037589 */ /* 0x000e2400000e0000 */
[----:B0-----:R-:W-:-:S13]  /*0140*/  ISETP.NE.AND P0, PT, R3, RZ, PT ;  /* 0x000000ff0300720c */ /* 0x001fda0003f05270 */
[----:B------:R-:W-:Y:S05]  /*0150*/  @P0 BRA `(.L_x_2) ;  /* 0x0000000000580947 */ /* 0x000fea0003800000 */
[----:B------:R-:W0:Y:S01]  /*0160*/  S2UR UR8, SR_CgaCtaId ;  /* 0x00000000000879c3 */ /* 0x000e220000008800 */
[----:B------:R-:W-:Y:S01]  /*0170*/  UMOV UR4, 0x400 ;  /* 0x0000040000047882 */ /* 0x000fe20000000000 */
[----:B------:R-:W-:Y:S01]  /*0180*/  UMOV UR5, 0x1 ;  /* 0x0000000100057882 */ /* 0x000fe20000000000 */
[----:B------:R-:W-:Y:S01]  /*0190*/  UMOV UR6, 0x6 ;  /* 0x0000000600067882 */ /* 0x000fe20000000000 */
[----:B------:R-:W-:Y:S01]  /*01a0*/  ELECT P0, URZ, PT ;  /* 0x00000000003f782f */ /* 0x000fe20003800000 */
[----:B------:R-:W-:-:S04]  /*01b0*/  UIADD3 UR6, -UR6, 0x100000, URZ ;  /* 0x0010000006067890 */ /* 0x000fc8000fffe13f */
[----:B------:R-:W-:Y:S02]  /*01c0*/  USHF.L.U32 UR7, UR6, 0xb, URZ ;  /* 0x0000000b06077899 */ /* 0x000fe4000800063f */
[----:B------:R-:W-:Y:S02]  /*01d0*/  USHF.L.U32 UR6, UR6, 0x1, URZ ;  /* 0x0000000106067899 */ /* 0x000fe4000800063f */
[----:B0-----:R-:W-:Y:S02]  /*01e0*/  ULEA UR8, UR8, UR4, 0x18 ;  /* 0x0000000408087291 */ /* 0x001fe4000f8ec03f */
[----:B------:R-:W-:-:S04]  /*01f0*/  UIADD3 UR4, -UR5, 0x100000, URZ ;  /* 0x0010000005047890 */ /* 0x000fc8000fffe13f */
[----:B------:R-:W-:Y:S02]  /*0200*/  USHF.L.U32 UR5, UR4, 0xb, URZ ;  /* 0x0000000b04057899 */ /* 0x000fe4000800063f */
[----:B------:R-:W-:Y:S01]  /*0210*/  USHF.L.U32 UR4, UR4, 0x1, URZ ;  /* 0x0000000104047899 */ /* 0x000fe2000800063f */
[----:B------:R-:W0:Y:S11]  /*0220*/  FENCE.VIEW.ASYNC.S ;  /* 0x00000000000073c6 */ /* 0x000e360000000000 */
[----:B0-----:R0:W1:Y:S01]  /*0230*/  SYNCS.EXCH.64 URZ, [UR8], UR4 ;  /* 0x00000004083f75b2 */ /* 0x0010620008000100 */
[----:B------:R0:W2:Y:S01]  /*0240*/  SYNCS.EXCH.64 URZ, [UR8+0x20], UR6 ;  /* 0x00002006083f75b2 */ /* 0x0000a20008000100 */
[----:B------:R0:W3:Y:S01]  /*0250*/  SYNCS.EXCH.64 URZ, [UR8+0x8], UR4 ;  /* 0x00000804083f75b2 */ /* 0x0000e20008000100 */
[----:B------:R0:W4:Y:S01]  /*0260*/  SYNCS.EXCH.64 URZ, [UR8+0x28], UR6 ;  /* 0x00002806083f75b2 */ /* 0x0001220008000100 */
[----:B------:R0:W0:Y:S01]  /*0270*/  SYNCS.EXCH.64 URZ, [UR8+0x10], UR4 ;  /* 0x00001004083f75b2 */ /* 0x0000220008000100 */
[----:B------:R0:W0:Y:S01]  /*0280*/  SYNCS.EXCH.64 URZ, [UR8+0x30], UR6 ;  /* 0x00003006083f75b2 */ /* 0x0000220008000100 */
[----:B------:R0:W0:Y:S01]  /*0290*/  SYNCS.EXCH.64 URZ, [UR8+0x18], UR4 ;  /* 0x00001804083f75b2 */ /* 0x0000220008000100 */
[----:B------:R0:W0:Y:S01]  /*02a0*/  SYNCS.EXCH.64 URZ, [UR8+0x38], UR6 ;  /* 0x00003806083f75b2 */ /* 0x0000220008000100 */
[----:B------:R-:W-:Y:S01]  /*02b0*/  NOP ;  /* 0x0000000000007918 */ /* 0x000fe20000000000 */
.L_x_2:
[----:B------:R-:W-:Y:S01]  /*02c0*/  SHF.R.S32.HI R7, RZ, 0x1f, R18 ;  /* 0x0000001fff077819 */ /* 0x000fe20000011412 */
[----:B------:R-:W5:Y:S01]  /*02d0*/  SHFL.IDX PT, R0, R0, RZ, 0x1f ;  /* 0x00001fff00007589 */ /* 0x000f6200000e0000 */
[----:B0-----:R-:W0:Y:S01]  /*02e0*/  S2UR UR8, SR_CTAID.X ;  /* 0x00000000000879c3 */ /* 0x001e220000002500 */
[----:B------:R-:W-:Y:S02]  /*02f0*/  ELECT P0, URZ, PT ;  /* 0x00000000003f782f */ /* 0x000fe40003800000 */
[----:B------:R-:W-:Y:S01]  /*0300*/  LEA.HI R7, R7, R18, RZ, 0x7 ;  /* 0x0000001207077211 */ /* 0x000fe200078f38ff */
[----:B------:R-:W1:Y:S01]  /*0310*/  S2R R4, SR_CTAID.Y ;  /* 0x0000000000047919 */ /* 0x000e620000002600 */
[----:B------:R-:W-:Y:S01]  /*0320*/  SHF.R.S32.HI R8, RZ, 0x1f, R3 ;  /* 0x0000001fff087819 */ /* 0x000fe20000011403 */
[----:B------:R-:W-:Y:S01]  /*0330*/  ULDC UR4, c[0x0][0x150] ;  /* 0x0000540000047ab9 */ /* 0x000fe20000000800 */
[----:B------:R-:W-:Y:S01]  /*0340*/  LOP3.LUT R7, R7, 0xffffff80, RZ, 0xc0, !PT ;  /* 0xffffff8007077812 */ /* 0x000fe200078ec0ff */
[----:B------:R-:W-:Y:S01]  /*0350*/  NOP ;  /* 0x0000000000007918 */ /* 0x000fe20000000000 */
[----:B------:R-:W-:Y:S01]  /*0360*/  LEA.HI R8, R8, R3, RZ, 0x2 ;  /* 0x0000000308087211 */ /* 0x000fe200078f10ff */
[----:B------:R-:W2:Y:S01]  /*0370*/  LDC R10, c[0x0][0x144] ;  /* 0x00005100ff0a7b82 */ /* 0x000ea20000000800 */
[----:B------:R-:W-:Y:S01]  /*0380*/  NOP ;  /* 0x0000000000007918 */ /* 0x000fe20000000000 */
[----:B------:R-:W-:Y:S01]  /*0390*/  IMAD.IADD R6, R18, 0x1, -R7 ;  /* 0x0000000112067824 */ /* 0x000fe200078e0a07 */
[----:B------:R-:W-:Y:S01]  /*03a0*/  LOP3.LUT R8, R8, 0x3ffffffc, RZ, 0xc0, !PT ;  /* 0x3ffffffc08087812 */ /* 0x000fe200078ec0ff */
[----:B------:R-:W-:Y:S01]  /*03b0*/  IMAD.MOV.U32 R22, RZ, RZ, 0x1 ;  /* 0x00000001ff167424 */ /* 0x000fe200078e00ff */
[----:B------:R-:W-:-:S02]  /*03c0*/  ISETP.NE.AND P3, PT, R5, RZ, PT ;  /* 0x000000ff0500720c */ /* 0x000fc40003f65270 */
[----:B------:R-:W-:Y:S01]  /*03d0*/  SHF.R.S32.HI R7, RZ, 0x1f, R6 ;  /* 0x0000001fff077819 */ /* 0x000fe20000011406 */
[----:B------:R-:W-:Y:S01]  /*03e0*/  IMAD.IADD R8, R3, 0x1, -R8 ;  /* 0x0000000103087824 */ /* 0x000fe200078e0a08 */
[----:B------:R-:W3:Y:S02]  /*03f0*/  LDC R13, c[0x0][0x140] ;  /* 0x00005000ff0d7b82 */ /* 0x000ee40000000800 */
[----:B------:R-:W-:Y:S02]  /*0400*/  LEA.HI R7, R7, R6, RZ, 0x3 ;  /* 0x0000000607077211 */ /* 0x000fe400078f18ff */
[----:B-----5:R-:W-:Y:S02]  /*0410*/  ISETP.NE.OR P0, PT, R0, RZ, !P0 ;  /* 0x000000ff0000720c */ /* 0x020fe40004705670 */
[--C-:B------:R-:W-:Y:S02]  /*0420*/  SHF.R.S32.HI R0, RZ, 0x3, R7.reuse ;  /* 0x00000003ff007819 */ /* 0x100fe40000011407 */
[----:B------:R-:W-:-:S02]  /*0430*/  SHF.R.S32.HI R7, RZ, 0x1f, R7 ;  /* 0x0000001fff077819 */ /* 0x000fc40000011407 */
[----:B0-----:R-:W-:Y:S02]  /*0440*/  I2FP.F32.U32 R9, UR8 ;  /* 0x0000000800097c45 */ /* 0x001fe40008201000 */
[----:B------:R-:W-:-:S03]  /*0450*/  LEA.HI R7, R7, R0, RZ, 0x2 ;  /* 0x0000000007077211 */ /* 0x000fc600078f10ff */
[----:B------:R-:W-:Y:S01]  /*0460*/  FMUL R9, R9, UR4 ;  /* 0x0000000409097c20 */ /* 0x000fe20008400000 */
[----:B------:R-:W-:Y:S01]  /*0470*/  LOP3.LUT R7, R7, 0xfffffffc, RZ, 0xc0, !PT ;  /* 0xfffffffc07077812 */ /* 0x000fe200078ec0ff */
[----:B------:R-:W-:Y:S01]  /*0480*/  VOTEU.ALL UP0, P0 ;  /* 0x00000000003f7886 */ /* 0x000fe20000000000 */
[----:B-1----:R-:W-:Y:S01]  /*0490*/  I2FP.F32.U32 R3, R4 ;  /* 0x0000000400037245 */ /* 0x002fe20000201000 */
[----:B------:R-:W-:Y:S01]  /*04a0*/  ULDC UR4, c[0x0][0x154] ;  /* 0x0000550000047ab9 */ /* 0x000fe20000000800 */
[----:B------:R-:W-:Y:S01]  /*04b0*/  VOTEU.ALL UP1, P0 ;  /* 0x00000000003f7886 */ /* 0x000fe20000020000 */
[----:B------:R-:W0:Y:S01]  /*04c0*/  F2I.U32.TRUNC.NTZ R9, R9 ;  /* 0x0000000900097305 */ /* 0x000e22000020f000 */
[----:B------:R-:W-:Y:S01]  /*04d0*/  IMAD.IADD R7, R0, 0x1, -R7 ;  /* 0x0000000100077824 */ /* 0x000fe200078e0a07 */
[----:B------:R-:W1:Y:S01]  /*04e0*/  @!UP0 S2UR UR7, SR_CgaCtaId ;  /* 0x00000000000789c3 */ /* 0x000e620000008800 */
[----:B------:R-:W-:Y:S01]  /*04f0*/  FMUL R12, R3, UR4 ;  /* 0x00000004030c7c20 */ /* 0x000fe20008400000 */
[----:B------:R-:W-:Y:S01]  /*0500*/  UMOV UR4, 0x20 ;  /* 0x0000002000047882 */ /* 0x000fe20000000000 */
[----:B------:R-:W-:Y:S01]  /*0510*/  IMAD R8, R8, 0x4, R7 ;  /* 0x0000000408087824 */ /* 0x000fe200078e0207 */
[----:B------:R-:W-:Y:S01]  /*0520*/  @!UP0 UMOV UR6, 0x400 ;  /* 0x0000040000068882 */ /* 0x000fe20000000000 */
[----:B------:R-:W-:-:S04]  /*0530*/  @!UP0 UIADD3 UR4, -UR4, 0x100000, URZ ;  /* 0x0010000004048890 */ /* 0x000fc8000fffe13f */
[----:B------:R-:W-:Y:S02]  /*0540*/  @!UP0 USHF.L.U32 UR5, UR4, 0xb, URZ ;  /* 0x0000000b04058899 */ /* 0x000fe4000800063f */
[----:B------:R-:W-:Y:S01]  /*0550*/  @!UP0 USHF.L.U32 UR4, UR4, 0x1, URZ ;  /* 0x0000000104048899 */ /* 0x000fe2000800063f */
[----:B---3--:R-:W-:Y:S01]  /*0560*/  ISETP.EQ.U32.AND P2, PT, R13, 0x1, PT ;  /* 0x000000010d00780c */ /* 0x008fe20003f42070 */
[----:B------:R-:W3:Y:S01]  /*0570*/  F2I.U32.TRUNC.NTZ R12, R12 ;  /* 0x0000000c000c7305 */ /* 0x000ee2000020f000 */
[----:B------:R-:W-:Y:S01]  /*0580*/  LEA.HI R0, R8, R8, RZ, 0x1 ;  /* 0x0000000808007211 */ /* 0x000fe200078f08ff */
[----:B------:R-:W5:Y:S03]  /*0590*/  LDC R7, c[0x0][0x148] ;  /* 0x00005200ff077b82 */ /* 0x000f660000000800 */
[----:B------:R-:W-:Y:S01]  /*05a0*/  LOP3.LUT R11, R0, 0xfffffffe, RZ, 0xc0, !PT ;  /* 0xfffffffe000b7812 */ /* 0x000fe200078ec0ff */
[----:B0-----:R-:W-:Y:S01]  /*05b0*/  IMAD.MOV R15, RZ, RZ, -R9 ;  /* 0x000000ffff0f7224 */ /* 0x001fe200078e0a09 */
[----:B------:R-:W-:-:S03]  /*05c0*/  SHF.R.S32.HI R9, RZ, 0x1f, R2 ;  /* 0x0000001fff097819 */ /* 0x000fc60000011402 */
[----:B--2---:R-:W-:Y:S01]  /*05d0*/  IMAD R3, R10, R15, UR8 ;  /* 0x000000080a037e24 */ /* 0x004fe2000f8e020f */
[----:B------:R-:W-:Y:S01]  /*05e0*/  LEA.HI R9, R9, R2, RZ, 0x2 ;  /* 0x0000000209097211 */ /* 0x000fe200078f10ff */
[C---:B------:R-:W-:Y:S02]  /*05f0*/  IMAD.IADD R0, R8.reuse, 0x1, -R11 ;  /* 0x0000000108007824 */ /* 0x040fe400078e0a0b */
[----:B------:R-:W-:Y:S01]  /*0600*/  IMAD.SHL.U32 R11, R8, 0x4, RZ ;  /* 0x00000004080b7824 */ /* 0x000fe200078e00ff */
[----:B------:R-:W-:Y:S01]  /*0610*/  LOP3.LUT R9, R9, 0xfffffffc, RZ, 0xc0, !PT ;  /* 0xfffffffc09097812 */ /* 0x000fe200078ec0ff */
[----:B---3--:R-:W-:Y:S01]  /*0620*/  IMAD.MOV R21, RZ, RZ, -R12 ;  /* 0x000000ffff157224 */ /* 0x008fe200078e0a0c */
[----:B------:R-:W-:Y:S01]  /*0630*/  ISETP.NE.AND P4, PT, R0, R3, PT ;  /* 0x000000030000720c */ /* 0x000fe20003f85270 */
[----:B-1----:R-:W-:Y:S01]  /*0640*/  @!UP0 ULEA UR6, UR7, UR6, 0x18 ;  /* 0x0000000607068291 */ /* 0x002fe2000f8ec03f */
[----:B------:R-:W-:Y:S01]  /*0650*/  LOP3.LUT R152, R8, 0xc, R11, 0x78, !PT ;  /* 0x0000000c08987812 */ /* 0x000fe200078e780b */
[----:B------:R-:W-:Y:S01]  /*0660*/  IMAD.IADD R0, R2, 0x1, -R9 ;  /* 0x0000000102007824 */ /* 0x000fe200078e0a09 */
[----:B------:R-:W-:Y:S01]  /*0670*/  VOTEU.ALL UP0, P0 ;  /* 0x00000000003f7886 */ /* 0x000fe20000000000 */
[----:B------:R-:W-:Y:S01]  /*0680*/  LOP3.LUT P0, RZ, R6, 0x7, RZ, 0xc0, !PT ;  /* 0x0000000706ff7812 */ /* 0x000fe2000780c0ff */
[----:B------:R-:W-:-:S02]  /*0690*/  VIADD R6, R5, 0xffffffff ;  /* 0xffffffff05067836 */ /* 0x000fc40000000000 */
[----:B------:R-:W-:Y:S01]  /*06a0*/  ISETP.NE.AND P1, PT, R0, 0x3, PT ;  /* 0x000000030000780c */ /* 0x000fe20003f25270 */
[----:B-----5:R-:W-:Y:S01]  /*06b0*/  IMAD R9, R7, R21, R4 ;  /* 0x0000001507097224 */ /* 0x020fe200078e0204 */
[----:B------:R-:W-:Y:S02]  /*06c0*/  ISETP.LT.U32.AND P0, PT, R152, 0x4, !P0 ;  /* 0x000000049800780c */ /* 0x000fe40004701070 */
[----:B------:R-:W-:Y:S01]  /*06d0*/  ISETP.EQ.OR P1, PT, R0, RZ, !P1 ;  /* 0x000000ff0000720c */ /* 0x000fe20004f22670 */
[----:B------:R-:W0:Y:S02]  /*06e0*/  FENCE.VIEW.ASYNC.S ;  /* 0x00000000000073c6 */ /* 0x000e240000000000 */
[----:B0-----:R0:W1:Y:S01]  /*06f0*/  @!UP0 SYNCS.EXCH.64 URZ, [UR6+0x50], UR4 ;  /* 0x00005004063f85b2 */ /* 0x0010620008000100 */
[----:B------:R-:W-:Y:S02]  /*0700*/  @P4 LEA.HI R2, R152, R152, RZ, 0x1 ;  /* 0x0000009898024211 */ /* 0x000fe400078f08ff */
[----:B------:R-:W-:-:S02]  /*0710*/  ISETP.EQ.AND P1, PT, R5, RZ, P1 ;  /* 0x000000ff0500720c */ /* 0x000fc40000f22270 */
[----:B------:R-:W-:Y:S02]  /*0720*/  @P4 SHF.R.S32.HI R2, RZ, 0x1, R2 ;  /* 0x00000001ff024819 */ /* 0x000fe40000011402 */
[----:B------:R-:W-:Y:S02]  /*0730*/  ISETP.GE.U32.AND P6, PT, R6, 0x2, PT ;  /* 0x000000020600780c */ /* 0x000fe40003fc6070 */
[----:B------:R-:W-:Y:S02]  /*0740*/  @P4 ISETP.NE.AND P5, PT, R2, R9, PT ;  /* 0x000000090200420c */ /* 0x000fe40003fa5270 */
[----:B------:R-:W-:Y:S02]  /*0750*/  SEL R9, RZ, 0x1, !P0 ;  /* 0x00000001ff097807 */ /* 0x000fe40004000000 */
[----:B------:R-:W-:Y:S02]  /*0760*/  @P4 SEL R22, RZ, 0x1, P5 ;  /* 0x00000001ff164807 */ /* 0x000fe40002800000 */
[----:B------:R-:W-:Y:S01]  /*0770*/  SEL R19, RZ, 0x1, !P1 ;  /* 0x00000001ff137807 */ /* 0x000fe20004800000 */
[----:B------:R0:W2:Y:S01]  /*0780*/  @!UP1 SYNCS.EXCH.64 URZ, [UR6+0x58], UR4 ;  /* 0x00005804063f95b2 */ /* 0x0000a20008000100 */
[----:B------:R-:W-:Y:S01]  /*0790*/  LOP3.LUT R22, R22, R9, RZ, 0xc0, !PT ;  /* 0x0000000916167212 */ /* 0x000fe200078ec0ff */
[----:B------:R-:W-:Y:S01]  /*07a0*/  NOP ;  /* 0x0000000000007918 */ /* 0x000fe20000000000 */
[----:B------:R-:W-:Y:S01]  /*07b0*/  SEL R19, R19, 0x2, P6 ;  /* 0x0000000213137807 */ /* 0x000fe20003000000 */
[----:B------:R-:W-:Y:S06]  /*07c0*/  @!P2 BRA `(.L_x_3) ;  /* 0x000000000008a947 */ /* 0x000fec0003800000 */
[----:B-12-4-:R-:W-:Y:S01]  /*07d0*/  UCGABAR_ARV ;  /* 0x00000000000079c7 */ /* 0x016fe20008000000 */
[----:B------:R-:W-:Y:S05]  /*07e0*/  BRA `(.L_x_4) ;  /* 0x0000000000047947 */ /* 0x000fea0003800000 */
.L_x_3:
[----:B-12-4-:R-:W-:Y:S01]  /*07f0*/  NOP ;  /* 0x0000000000007918 */ /* 0x016fe20000000000 */
.L_x_4:
[----:B------:R-:W1:Y:S01]  /*0800*/  LDC R2, c[0x0][0x65c] ;  /* 0x00019700ff027b82 */ /* 0x000e620000000800 */
[----:B------:R-:W-:Y:S02]  /*0810*/  IMAD.U32 R8, RZ, RZ, UR8 ;  /* 0x00000008ff087e24 */ /* 0x000fe4000f8e00ff */
[----:B------:R-:W-:Y:S01]  /*0820*/  IMAD.MOV.U32 R9, RZ, RZ, RZ ;  /* 0x000000ffff097224 */ /* 0x000fe200078e00ff */
[----:B-1----:R-:W-:-:S04]  /*0830*/  ISETP.NE.AND P1, PT, R2, 0x1, PT ;  /* 0x000000010200780c */ /* 0x002fc80003f25270 */
[----:B------:R-:W-:-:S09]  /*0840*/  P2R R5, PR, RZ, 0x2 ;  /* 0x00000002ff057803 */ /* 0x000fd20000000000 */
[----:B------:R-:W1:Y:S01]  /*0850*/  @P1 LDC R17, c[0x0][0x10] ;  /* 0x00000400ff111b82 */ /* 0x000e620000000800 */
[----:B------:R-:W-:Y:S02]  /*0860*/  @P1 IMAD.MOV.U32 R5, RZ, RZ, RZ ;  /* 0x000000ffff051224 */ /* 0x000fe400078e00ff */
[----:B------:R-:W-:-:S05]  /*0870*/  @P1 IMAD.MOV.U32 R13, RZ, RZ, RZ ;  /* 0x000000ffff0d1224 */ /* 0x000fca00078e00ff */
[----:B------:R-:W2:Y:S01]  /*0880*/  @!P1 LDC R11, c[0x0][0xc] ;  /* 0x00000300ff0b9b82 */ /* 0x000ea20000000800 */
[----:B-1----:R-:W-:-:S04]  /*0890*/  @P1 IMAD.WIDE.U32 R16, R17, UR8, R4 ;  /* 0x0000000811101c25 */ /* 0x002fc8000f8e0004 */
[----:B------:R-:W-:Y:S02]  /*08a0*/  @P1 IMAD.IADD R17, R17, 0x1, R13 ;  /* 0x0000000111111824 */ /* 0x000fe400078e020d */
[----:B--2---:R-:W-:-:S04]  /*08b0*/  @!P1 IMAD.WIDE.U32 R8, R4, R11, R8 ;  /* 0x0000000b04089225 */ /* 0x004fc800078e0008 */
[----:B------:R-:W-:Y:S02]  /*08c0*/  @!P1 IMAD.MOV.U32 R16, RZ, RZ, R8 ;  /* 0x000000ffff109224 */ /* 0x000fe400078e0008 */
[----:B------:R-:W-:Y:S01]  /*08d0*/  @!P1 IMAD.MOV.U32 R17, RZ, RZ, R9 ;  /* 0x000000ffff119224 */ /* 0x000fe200078e0009 */
[----:B------:R-:W-:Y:S06]  /*08e0*/  @!P2 BRA `(.L_x_5) ;  /* 0x00000000000ca947 */ /* 0x000fec0003800000 */
[----:B------:R-:W-:Y:S01]  /*08f0*/  UCGABAR_WAIT ;  /* 0x0000000000007dc7 */ /* 0x000fe20008000000 */
[----:B------:R-:W-:Y:S01]  /*0900*/  CCTL.IVALL ;  /* 0x00000000ff00798f */ /* 0x000fe20002000000 */
[----:B------:R-:W-:Y:S05]  /*0910*/  BRA `(.L_x_6) ;  /* 0x0000000000047947 */ /* 0x000fea0003800000 */
.L_x_5:
[----:B------:R-:W-:Y:S06]  /*0920*/  BAR.SYNC.DEFER_BLOCKING 0x0 ;  /* 0x0000000000007b1d */ /* 0x000fec0000010000 */
.L_x_6:
[----:B------:R-:W-:Y:S05]  /*0930*/  @!P3 BRA `(.L_x_7) ;  /* 0x0000009400d4b947 */ /* 0x000fea0003800000 */
[----:B------:R-:W-:-:S13]  /*0940*/  ISETP.GT.U32.AND P0, PT, R6, 0x1, PT ;  /* 0x000000010600780c */ /* 0x000fda0003f04070 */
[----:B0-----:R-:W-:Y:S05]  /*0950*/  @P0 EXIT ;  /* 0x000000000000094d */ /* 0x001fea0003800000 */
[----:B------:R-:W-:Y:S01]  /*0960*/  ULDC.64 UR4, c[0x0][0x650] ;  /* 0x0001940000047ab9 */ /* 0x000fe20000000a00 */
[----:B------:R-:W-:Y:S01]  /*0970*/  PRMT R0, RZ, 0x7610, R0 ;  /* 0x00007610ff007816 */ /* 0x000fe20000000000 */
[----:B------:R-:W-:Y:S01]  /*0980*/  IMAD.MOV.U32 R154, RZ, RZ, -0x1 ;  /* 0xffffffffff9a7424 */ /* 0x000fe200078e00ff */
[----:B------:R-:W-:Y:S01]  /*0990*/  ISETP.GE.U32.AND P0, PT, R16, UR4, PT ;  /* 0x0000000410007c0c */ /* 0x000fe2000bf06070 */
[----:B------:R-:W-:Y:S02]  /*09a0*/  IMAD.MOV.U32 R153, RZ, RZ, -0x1 ;  /* 0xffffffffff997424 */ /* 0x000fe400078e00ff */
[----:B------:R-:W-:Y:S01]  /*09b0*/  IMAD.MOV.U32 R23, RZ, RZ, -0x1 ;  /* 0xffffffffff177424 */ /* 0x000fe200078e00ff */
[----:B------:R-:W-:-:S13]  /*09c0*/  ISETP.GE.U32.AND.EX P0, PT, R17, UR5, PT, P0 ;  /* 0x0000000511007c0c */ /* 0x000fda000bf06100 */
[----:B------:R-:W-:Y:S05]  /*09d0*/  @P0 BRA `(.L_x_8) ;  /* 0x00000004002c0947 */ /* 0x000fea0003800000 */
[----:B------:R-:W0:Y:S01]  /*09e0*/  LDC.64 R24, c[0x0][0x628] ;  /* 0x00018a00ff187b82 */ /* 0x000e220000000a00 */
[----:B------:R-:W-:Y:S02]  /*09f0*/  IMAD.MOV.U32 R8, RZ, RZ, R16 ;  /* 0x000000ffff087224 */ /* 0x000fe400078e0010 */
[----:B------:R-:W-:-:S05]  /*0a00*/  IMAD.MOV.U32 R9, RZ, RZ, R17 ;  /* 0x000000ffff097224 */ /* 0x000fca00078e0011 */
[----:B------:R-:W1:Y:S08]  /*0a10*/  LDC R0, c[0x0][0x630] ;  /* 0x00018c00ff007b82 */ /* 0x000e700000000800 */
[----:B------:R-:W2:Y:S01]  /*0a20*/  LDC.64 R26, c[0x0][0x620] ;  /* 0x00018800ff1a7b82 */ /* 0x000ea20000000a00 */
[----:B0-----:R-:W-:-:S04]  /*0a30*/  ISETP.NE.U32.AND P0, PT, R24, RZ, PT ;  /* 0x000000ff1800720c */ /* 0x001fc80003f05070 */
[----:B------:R-:W-:-:S13]  /*0a40*/  ISETP.NE.AND.EX P0, PT, R25, RZ, PT, P0 ;  /* 0x000000ff1900720c */ /* 0x000fda0003f05300 */
[----:B-12---:R-:W-:Y:S05]  /*0a50*/  @!P0 BRA `(.L_x_9) ;  /* 0x0000000000288947 */ /* 0x006fea0003800000 */
[----:B------:R-:W0:Y:S02]  /*0a60*/  LDC R13, c[0x0][0x634] ;  /* 0x00018d00ff0d7b82 */ /* 0x000e240000000800 */
[----:B0-----:R-:W-:-:S05]  /*0a70*/  IADD3 R13, P0, R16, R13, RZ ;  /* 0x0000000d100d7210 */ /* 0x001fca0007f1e0ff */
[----:B------:R-:W-:-:S04]  /*0a80*/  IMAD.X R15, RZ, RZ, R17, P0 ;  /* 0x000000ffff0f7224 */ /* 0x000fc800000e0611 */
[----:B------:R-:W-:-:S04]  /*0a90*/  IMAD.WIDE.U32 R8, R15, R24, RZ ;  /* 0x000000180f087225 */ /* 0x000fc800078e00ff */
[----:B------:R-:W-:-:S04]  /*0aa0*/  IMAD.WIDE.U32 R10, P0, R13, R25, R8 ;  /* 0x000000190d0a7225 */ /* 0x000fc80007800008 */
[----:B------:R-:W-:-:S04]  /*0ab0*/  IMAD.WIDE.U32 R8, R13, R24, RZ ;  /* 0x000000180d087225 */ /* 0x000fc800078e00ff */
[----:B------:R-:W-:Y:S01]  /*0ac0*/  IMAD.X R13, RZ, RZ, RZ, P0 ;  /* 0x000000ffff0d7224 */ /* 0x000fe200000e06ff */
[----:B------:R-:W-:Y:S01]  /*0ad0*/  IADD3 RZ, P0, R9, R10, RZ ;  /* 0x0000000a09ff7210 */ /* 0x000fe20007f1e0ff */
[----:B------:R-:W-:-:S04]  /*0ae0*/  IMAD.MOV.U32 R12, RZ, RZ, R11 ;  /* 0x000000ffff0c7224 */ /* 0x000fc800078e000b */
[----:B------:R-:W-:-:S08]  /*0af0*/  IMAD.WIDE.U32.X R8, R15, R25, R12, P0 ;  /* 0x000000190f087225 */ /* 0x000fd000000e040c */
.L_x_9:
[----:B------:R-:W0:Y:S01]  /*0b00*/  LDC.64 R24, c[0x0][0x640] ;  /* 0x00019000ff187b82 */ /* 0x000e220000000a00 */
[-CC-:B------:R-:W-:Y:S01]  /*0b10*/  SHF.R.U64 R28, R8, R0.reuse, R9.reuse ;  /* 0x00000000081c7219 */ /* 0x180fe20000001209 */
[----:B------:R-:W-:Y:S01]  /*0b20*/  IMAD R30, R7, R21, R4 ;  /* 0x00000015071e7224 */ /* 0x000fe200078e0204 */
[----:B------:R-:W-:Y:S01]  /*0b30*/  SHF.R.U32.HI R0, RZ, R0, R9 ;  /* 0x00000000ff007219 */ /* 0x000fe20000011609 */
[----:B------:R-:W-:Y:S01]  /*0b40*/  IMAD.MOV.U32 R21, RZ, RZ, 0x1 ;  /* 0x00000001ff157424 */ /* 0x000fe200078e00ff */
[----:B------:R-:W-:-:S03]  /*0b50*/  IADD3 R5, P0, RZ, -R28, RZ ;  /* 0x8000001cff057210 */ /* 0x000fc60007f1e0ff */
[----:B------:R-:W1:Y:S02]  /*0b60*/  LDC R6, c[0x0][0x618] ;  /* 0x00018600ff067b82 */ /* 0x000e640000000800 */
[----:B------:R-:W-:-:S04]  /*0b70*/  IMAD.X R9, RZ, RZ, ~R0, P0 ;  /* 0x000000ffff097224 */ /* 0x000fc800000e0e00 */
[-C--:B------:R-:W-:Y:S02]  /*0b80*/  IMAD R0, R9, R26.reuse, RZ ;  /* 0x0000001a09007224 */ /* 0x080fe400078e02ff */
[----:B------:R-:W2:Y:S01]  /*0b90*/  LDC R11, c[0x0][0x608] ;  /* 0x00018200ff0b7b82 */ /* 0x000ea20000000800 */
[----:B------:R-:W-:-:S04]  /*0ba0*/  IMAD.WIDE.U32 R8, R5, R26, R16 ;  /* 0x0000001a05087225 */ /* 0x000fc800078e0010 */
[----:B------:R-:W-:-:S03]  /*0bb0*/  IMAD R5, R5, R27, R0 ;  /* 0x0000001b05057224 */ /* 0x000fc600078e0200 */
[----:B------:R-:W3:Y:S01]  /*0bc0*/  LDC R12, c[0x0][0x658] ;  /* 0x00019600ff0c7b82 */ /* 0x000ee20000000800 */
[----:B0-----:R-:W-:Y:S01]  /*0bd0*/  ISETP.NE.U32.AND P0, PT, R24, RZ, PT ;  /* 0x000000ff1800720c */ /* 0x001fe20003f05070 */
[----:B------:R-:W-:Y:S02]  /*0be0*/  IMAD.IADD R5, R9, 0x1, R5 ;  /* 0x0000000109057824 */ /* 0x000fe400078e0205 */
[----:B------:R-:W-:Y:S01]  /*0bf0*/  IMAD.MOV.U32 R9, RZ, RZ, -0x1 ;  /* 0xffffffffff097424 */ /* 0x000fe200078e00ff */
[----:B------:R-:W-:-:S03]  /*0c00*/  ISETP.NE.AND.EX P0, PT, R25, RZ, PT, P0 ;  /* 0x000000ff1900720c */ /* 0x000fc60003f05300 */
[----:B------:R-:W0:Y:S01]  /*0c10*/  LDC R15, c[0x0][0x600] ;  /* 0x00018000ff0f7b82 */ /* 0x000e220000000800 */
[-CC-:B-1----:R-:W-:Y:S02]  /*0c20*/  SHF.R.U64 R13, R8, R6.reuse, R5.reuse ;  /* 0x00000006080d7219 */ /* 0x182fe40000001205 */
[----:B------:R-:W-:-:S05]  /*0c30*/  SHF.R.U32.HI R0, RZ, R6, R5 ;  /* 0x00000006ff007219 */ /* 0x000fca0000011605 */
[----:B------:R-:W1:Y:S01]  /*0c40*/  LDC R14, c[0x0][0x648] ;  /* 0x00019200ff0e7b82 */ /* 0x000e620000000800 */
[-CC-:B--2---:R-:W-:Y:S02]  /*0c50*/  SHF.R.U64 R27, R13, R11.reuse, R0.reuse ;  /* 0x0000000b0d1b7219 */ /* 0x184fe40000001200 */
[----:B------:R-:W-:-:S05]  /*0c60*/  SHF.R.U32.HI R5, RZ, R11, R0 ;  /* 0x0000000bff057219 */ /* 0x000fca0000011600 */
[----:B------:R-:W2:Y:S01]  /*0c70*/  LDC R20, c[0x0][0x638] ;  /* 0x00018e00ff147b82 */ /* 0x000ea20000000800 */
[-CC-:B---3--:R-:W-:Y:S02]  /*0c80*/  SHF.R.U64 R26, R27, R12.reuse, R5.reuse ;  /* 0x0000000c1b1a7219 */ /* 0x188fe40000001205 */
[-C--:B------:R-:W-:Y:S02]  /*0c90*/  SHF.L.U32 R0, R9, R12.reuse, RZ ;  /* 0x0000000c09007219 */ /* 0x080fe400000006ff */
[----:B------:R-:W-:Y:S01]  /*0ca0*/  SHF.R.U32.HI R5, RZ, R12, R5 ;  /* 0x0000000cff057219 */ /* 0x000fe20000011605 */
[----:B------:R-:W-:Y:S01]  /*0cb0*/  IMAD.MOV.U32 R4, RZ, RZ, R26 ;  /* 0x000000ffff047224 */ /* 0x000fe200078e001a */
[----:B------:R-:W-:Y:S01]  /*0cc0*/  LOP3.LUT R10, RZ, R0, RZ, 0x33, !PT ;  /* 0x00000000ff0a7212 */ /* 0x000fe200078e33ff */
[----:B------:R-:W3:Y:S01]  /*0cd0*/  LDC R23, c[0x0][0x610] ;  /* 0x00018400ff177b82 */ /* 0x000ee20000000800 */
[----:B------:R-:W-:Y:S05]  /*0ce0*/  @!P0 BRA `(.L_x_10) ;  /* 0x0000000000288947 */ /* 0x000fea0003800000 */
[----:B------:R-:W4:Y:S02]  /*0cf0*/  LDC R9, c[0x0][0x64c] ;  /* 0x00019300ff097b82 */ /* 0x000f240000000800 */
[----:B----4-:R-:W-:-:S05]  /*0d00*/  IADD3 R9, P0, R26, R9, RZ ;  /* 0x000000091a097210 */ /* 0x010fca0007f1e0ff */
        /* <DEDUP_REMOVED lines=8> */
.L_x_10:
[----:B-1----:R-:W-:Y:S01]  /*0d90*/  SHF.R.U64 R4, R4, R14, R5 ;  /* 0x0000000e04047219 */ /* 0x002fe20000001205 */
[----:B0-----:R-:W-:Y:S01]  /*0da0*/  VIADD R6, R15, 0xffffffff ;  /* 0xffffffff0f067836 */ /* 0x001fe20000000000 */
[----:B------:R-:W-:Y:S02]  /*0db0*/  SHF.L.U32 R0, R21, R12, RZ ;  /* 0x0000000c15007219 */ /* 0x000fe400000006ff */
[----:B------:R-:W-:Y:S01]  /*0dc0*/  LOP3.LUT R5, R27, R10, RZ, 0xc0, !PT ;  /* 0x0000000a1b057212 */ /* 0x000fe200078ec0ff */
[----:B------:R-:W-:Y:S01]  /*0dd0*/  IMAD.MOV R7, RZ, RZ, -R4 ;  /* 0x000000ffff077224 */ /* 0x000fe200078e0a04 */
[----:B------:R-:W-:Y:S02]  /*0de0*/  SEL R3, R3, R30, !P1 ;  /* 0x0000001e03037207 */ /* 0x000fe40004800000 */
[----:B------:R-:W-:Y:S01]  /*0df0*/  LOP3.LUT R6, R13, R6, RZ, 0xc0, !PT ;  /* 0x000000060d067212 */ /* 0x000fe200078ec0ff */
[----:B------:R-:W-:Y:S02]  /*0e00*/  IMAD R4, R0, R4, R5 ;  /* 0x0000000400047224 */ /* 0x000fe400078e0205 */
[----:B--2---:R-:W-:-:S02]  /*0e10*/  IMAD R0, R7, R20, R26 ;  /* 0x0000001407007224 */ /* 0x004fc400078e021a */
[----:B---3--:R-:W-:Y:S02]  /*0e20*/  IMAD R3, R4, R23, R3 ;  /* 0x0000001704037224 */ /* 0x008fe400078e0203 */
[----:B------:R-:W-:Y:S02]  /*0e30*/  IMAD R154, R0, R15, R6 ;  /* 0x0000000f009a7224 */ /* 0x000fe400078e0206 */
[----:B------:R-:W-:Y:S02]  /*0e40*/  IMAD.MOV.U32 R4, RZ, RZ, 0x1 ;  /* 0x00000001ff047424 */ /* 0x000fe400078e00ff */
[----:B------:R-:W-:Y:S01]  /*0e50*/  IMAD.MOV.U32 R23, RZ, RZ, R28 ;  /* 0x000000ffff177224 */ /* 0x000fe200078e001c */
[----:B------:R-:W-:Y:S02]  /*0e60*/  SEL R153, R154, R3, !P1 ;  /* 0x000000039a997207 */ /* 0x000fe40004800000 */
[----:B------:R-:W-:Y:S02]  /*0e70*/  PRMT R0, R4, 0x7610, R0 ;  /* 0x0000761004007816 */ /* 0x000fe40000000000 */
[----:B------:R-:W-:-:S07]  /*0e80*/  SEL R154, R3, R154, !P1 ;  /* 0x0000009a039a7207 */ /* 0x000fce0004800000 */
.L_x_8:
[----:B------:R-:W-:-:S08]  /*0e90*/  NOP ;  /* 0x0000000000007918 */ /* 0x000fd00000000000 */
[----:B------:R-:W0:Y:S02]  /*0ea0*/  USETMAXREG.TRY_ALLOC.CTAPOOL UP0, 0xe8 ;  /* 0x000000e8000079c8 */ /* 0x000e240008000600 */
[----:B0-----:R-:W-:-:S13]  /*0eb0*/  PLOP3.LUT P0, PT, PT, PT, UP0, 0x80, 0x0 ;  /* 0x000000000000781c */ /* 0x001fda0003f0f008 */
[----:B------:R-:W-:Y:S05]  /*0ec0*/  @!P0 BRA `(.L_x_8) ;  /* 0xfffffffc00f08947 */ /* 0x000fea000383ffff */
[----:B------:R-:W-:Y:S01]  /*0ed0*/  ULDC.64 UR4, c[0x0][0x598] ;  /* 0x0001660000047ab9 */ /* 0x000fe20000000a00 */
[----:B------:R-:W-:Y:S01]  /*0ee0*/  ULDC.64 UR36, c[0x0][0x208] ;  /* 0x0000820000247ab9 */ /* 0x000fe20000000a00 */
[----:B------:R-:W-:-:S04]  /*0ef0*/  ISETP.NE.U32.AND P0, PT, RZ, UR4, PT ;  /* 0x00000004ff007c0c */ /* 0x000fc8000bf05070 */
[----:B------:R-:W-:-:S13]  /*0f00*/  ISETP.NE.AND.EX P0, PT, RZ, UR5, PT, P0 ;  /* 0x00000005ff007c0c */ /* 0x000fda000bf05300 */
[----:B------:R-:W-:Y:S05]  /*0f10*/  @!P0 BRA `(.L_x_11) ;  /* 0x00000000001c8947 */ /* 0x000fea0003800000 */
[----:B------:R-:W0:Y:S02]  /*0f20*/  LDC.64 R4, c[0x0][0x598] ;  /* 0x00016600ff047b82 */ /* 0x000e240000000a00 */
[----:B0-----:R-:W2:Y:S02]  /*0f30*/  LDG.E.64 R4, desc[UR36][R4.64] ;  /* 0x0000002404047981 */ /* 0x001ea4000c1e1b00 */
[----:B--2---:R-:W-:-:S04]  /*0f40*/  ISETP.NE.U32.AND P0, PT, R4, RZ, PT ;  /* 0x000000ff0400720c */ /* 0x004fc80003f05070 */
[----:B------:R-:W-:-:S13]  /*0f50*/  ISETP.NE.AND.EX P0, PT, R5, RZ, PT, P0 ;  /* 0x000000ff0500720c */ /* 0x000fda0003f05300 */
[----:B------:R-:W-:Y:S05]  /*0f60*/  @!P0 BRA `(.L_x_11) ;  /* 0x0000000000088947 */ /* 0x000fea0003800000 */
[----:B------:R0:W5:Y:S01]  /*0f70*/  LD.E R155, desc[UR36][R4.64] ;  /* 0x00000024049b7980 */ /* 0x000162000c101900 */
[----:B------:R-:W-:Y:S05]  /*0f80*/  BRA `(.L_x_12) ;  /* 0x0000000000247947 */ /* 0x000fea0003800000 */
.L_x_11:
[----:B------:R-:W-:Y:S02]  /*0f90*/  ULDC.64 UR4, c[0x0][0x588] ;  /* 0x0001620000047ab9 */ /* 0x000fe40000000a00 */
[----:B------:R-:W-:-:S04]  /*0fa0*/  ISETP.NE.U32.AND P0, PT, RZ, UR4, PT ;  /* 0x00000004ff007c0c */ /* 0x000fc8000bf05070 */
[----:B------:R-:W-:-:S13]  /*0fb0*/  ISETP.NE.AND.EX P0, PT, RZ, UR5, PT, P0 ;  /* 0x00000005ff007c0c */ /* 0x000fda000bf05300 */
[----:B------:R-:W-:Y:S05]  /*0fc0*/  @!P0 BRA `(.L_x_13) ;  /* 0x00000000000c8947 */ /* 0x000fea0003800000 */
[----:B------:R-:W0:Y:S02]  /*0fd0*/  LDC.64 R4, c[0x0][0x588] ;  /* 0x00016200ff047b82 */ /* 0x000e240000000a00 */
[----:B0-----:R1:W5:Y:S01]  /*0fe0*/  LDG.E R155, desc[UR36][R4.64] ;  /* 0x00000024049b7981 */ /* 0x001362000c1e1900 */
[----:B------:R-:W-:Y:S05]  /*0ff0*/  BRA `(.L_x_12) ;  /* 0x0000000000087947 */ /* 0x000fea0003800000 */
.L_x_13:
[----:B------:R-:W-:Y:S02]  /*1000*/  ULDC UR4, c[0x0][0x580] ;  /* 0x0001600000047ab9 */ /* 0x000fe40000000800 */
[----:B------:R-:W-:-:S07]  /*1010*/  IMAD.U32 R155, RZ, RZ, UR4 ;  /* 0x00000004ff9b7e24 */ /* 0x000fce000f8e00ff */
.L_x_12:
[----:B------:R-:W-:Y:S02]  /*1020*/  ULDC.64 UR4, c[0x0][0x5a0] ;  /* 0x0001680000047ab9 */ /* 0x000fe40000000a00 */
[----:B------:R-:W-:-:S04]  /*1030*/  ISETP.NE.U32.AND P0, PT, RZ, UR4, PT ;  /* 0x00000004ff007c0c */ /* 0x000fc8000bf05070 */
[----:B------:R-:W-:-:S13]  /*1040*/  ISETP.NE.AND.EX P0, PT, RZ, UR5, PT, P0 ;  /* 0x00000005ff007c0c */ /* 0x000fda000bf05300 */
[----:B------:R-:W-:Y:S05]  /*1050*/  @!P0 BRA `(.L_x_14) ;  /* 0x00000000001c8947 */ /* 0x000fea0003800000 */
[----:B01----:R-:W0:Y:S02]  /*1060*/  LDC.64 R4, c[0x0][0x5a0] ;  /* 0x00016800ff047b82 */ /* 0x003e240000000a00 */
[----:B0-----:R-:W2:Y:S02]  /*1070*/  LDG.E.64 R4, desc[UR36][R4.64] ;  /* 0x0000002404047981 */ /* 0x001ea4000c1e1b00 */
[----:B--2---:R-:W-:-:S04]  /*1080*/  ISETP.NE.U32.AND P0, PT, R4, RZ, PT ;  /* 0x000000ff0400720c */ /* 0x004fc80003f05070 */
[----:B------:R-:W-:-:S13]  /*1090*/  ISETP.NE.AND.EX P0, PT, R5, RZ, PT, P0 ;  /* 0x000000ff0500720c */ /* 0x000fda0003f05300 */
[----:B------:R-:W-:Y:S05]  /*10a0*/  @!P0 BRA `(.L_x_14) ;  /* 0x0000000000088947 */ /* 0x000fea0003800000 */
[----:B------:R0:W5:Y:S01]  /*10b0*/  LD.E R156, desc[UR36][R4.64] ;  /* 0x00000024049c7980 */ /* 0x000162000c101900 */
[----:B------:R-:W-:Y:S05]  /*10c0*/  BRA `(.L_x_15) ;  /* 0x0000000000247947 */ /* 0x000fea0003800000 */
.L_x_14:
[----:B------:R-:W-:Y:S02]  /*10d0*/  ULDC.64 UR4, c[0x0][0x590] ;  /* 0x0001640000047ab9 */ /* 0x000fe40000000a00 */
[----:B------:R-:W-:-:S04]  /*10e0*/  ISETP.NE.U32.AND P0, PT, RZ, UR4, PT ;  /* 0x00000004ff007c0c */ /* 0x000fc8000bf05070 */
[----:B------:R-:W-:-:S13]  /*10f0*/  ISETP.NE.AND.EX P0, PT, RZ, UR5, PT, P0 ;  /* 0x00000005ff007c0c */ /* 0x000fda000bf05300 */
[----:B------:R-:W-:Y:S05]  /*1100*/  @!P0 BRA `(.L_x_16) ;  /* 0x00000000000c8947 */ /* 0x000fea0003800000 */
[----:B------:R-:W2:Y:S02]  /*1110*/  LDC.64 R156, c[0x0][0x590] ;  /* 0x00016400ff9c7b82 */ /* 0x000ea40000000a00 */
[----:B--2---:R2:W5:Y:S01]  /*1120*/  LDG.E R156, desc[UR36][R156.64] ;  /* 0x000000249c9c7981 */ /* 0x004562000c1e1900 */
[----:B------:R-:W-:Y:S05]  /*1130*/  BRA `(.L_x_15) ;  /* 0x0000000000087947 */ /* 0x000fea0003800000 */
.L_x_16:
[----:B------:R-:W-:Y:S02]  /*1140*/  ULDC UR4, c[0x0][0x584] ;  /* 0x0001610000047ab9 */ /* 0x000fe40000000800 */
[----:B------:R-:W-:-:S07]  /*1150*/  IMAD.U32 R156, RZ, RZ, UR4 ;  /* 0x00000004ff9c7e24 */ /* 0x000fce000f8e00ff */
.L_x_15:
[----:B------:R-:W-:-:S13]  /*1160*/  LOP3.LUT P0, RZ, R0, 0xff, RZ, 0xc0, !PT ;  /* 0x000000ff00ff7812 */ /* 0x000fda000780c0ff */
[----:B------:R-:W-:Y:S05]  /*1170*/  @!P0 EXIT ;  /* 0x000000000000894d */ /* 0x000fea0003800000 */
[----:B------:R-:W-:Y:S01]  /*1180*/  ULDC UR4, c[0x0][0x28c] ;  /* 0x0000a30000047ab9 */ /* 0x000fe20000000800 */
[----:B--2---:R-:W-:Y:S01]  /*1190*/  LOP3.LUT R157, R19, 0x1, RZ, 0xfc, !PT ;  /* 0x00000001139d7812 */ /* 0x004fe200078efcff */
[----:B------:R-:W-:Y:S01]  /*11a0*/  UIADD3 UR4, UR4, 0x1f, URZ ;  /* 0x0000001f04047890 */ /* 0x000fe2000fffe03f */
[----:B------:R-:W-:Y:S01]  /*11b0*/  UMOV UR38, URZ ;  /* 0x0000003f00267c82 */ /* 0x000fe20008000000 */
[----:B------:R-:W-:Y:S02]  /*11c0*/  UMOV UR39, URZ ;  /* 0x0000003f00277c82 */ /* 0x000fe40008000000 */
[----:B------:R-:W-:-:S04]  /*11d0*/  USHF.R.S32.HI UR5, URZ, 0x1f, UR4 ;  /* 0x0000001f3f057899 */ /* 0x000fc80008011404 */
[----:B------:R-:W-:-:S04]  /*11e0*/  ULEA.HI UR5, UR5, UR4, URZ, 0x5 ;  /* 0x0000000405057291 */ /* 0x000fc8000f8f283f */
[----:B------:R-:W-:-:S12]  /*11f0*/  USHF.R.S32.HI UR40, URZ, 0x5, UR5 ;  /* 0x000000053f287899 */ /* 0x000fd80008011405 */
.L_x_290:
[----:B------:R-:W-:Y:S01]  /*1200*/  LOP3.LUT R0, R18, 0x80, RZ, 0xc0, !PT ;  /* 0x0000008012007812 */ /* 0x000fe200078ec0ff */
[----:B--2---:R-:W2:Y:S01]  /*1210*/  S2UR UR7, SR_CgaCtaId ;  /* 0x00000000000779c3 */ /* 0x004ea20000008800 */
[----:B------:R-:W-:Y:S02]  /*1220*/  UMOV UR6, 0x400 ;  /* 0x0000040000067882 */ /* 0x000fe40000000000 */
[----:B------:R-:W-:-:S06]  /*1230*/  SHF.R.U32.HI R0, RZ, 0x7, R0 ;  /* 0x00000007ff007819 */ /* 0x000fcc0000011600 */
[----:B---3--:R-:W3:Y:S01]  /*1240*/  SHFL.IDX PT, R0, R0, RZ, 0x1f ;  /* 0x00001fff00007589 */ /* 0x008ee200000e0000 */
[----:B--2---:R-:W-:Y:S01]  /*1250*/  ULEA UR6, UR7, UR6, 0x18 ;  /* 0x0000000607067291 */ /* 0x004fe2000f8ec03f */
[----:B---3--:R-:W-:-:S13]  /*1260*/  R2UR UR4, R0 ;  /* 0x00000000000472ca */ /* 0x008fda00000e0000 */
[----:B------:R-:W-:-:S04]  /*1270*/  ULEA.HI UR5, UR4, UR4, URZ, 0x1 ;  /* 0x0000000404057291 */ /* 0x000fc8000f8f083f */
[----:B------:R-:W-:-:S04]  /*1280*/  ULOP3.LUT UR5, UR5, 0xffffe, URZ, 0xc0, !UPT ;  /* 0x000ffffe05057892 */ /* 0x000fc8000f8ec03f */
[----:B------:R-:W-:-:S03]  /*1290*/  UIADD3 UR5, UR4, -UR5, URZ ;  /* 0x8000000504057290 */ /* 0x000fc6000fffe03f */
[----:B------:R-:W-:Y:S01]  /*12a0*/  ULDC UR4, c[0x0][0x28c] ;  /* 0x0000a30000047ab9 */ /* 0x000fe20000000800 */
[----:B------:R-:W-:Y:S01]  /*12b0*/  ULEA UR5, UR5, UR6, 0xc ;  /* 0x0000000605057291 */ /* 0x000fe2000f8e603f */
[----:B------:R-:W-:-:S03]  /*12c0*/  ISETP.LT.AND P0, PT, RZ, UR4, PT ;  /* 0x00000004ff007c0c */ /* 0x000fc6000bf01270 */
[----:B------:R-:W-:-:S04]  /*12d0*/  UIADD3 UR5, UR5, 0x100, URZ ;  /* 0x0000010005057890 */ /* 0x000fc8000fffe03f */
[----:B------:R-:W-:-:S04]  /*12e0*/  USHF.R.U32.HI UR5, URZ, 0x4, UR5 ;  /* 0x000000043f057899 */ /* 0x000fc80008011605 */
[----:B------:R-:W-:Y:S02]  /*12f0*/  ULOP3.LUT UR41, UR5, 0x3fff, URZ, 0xc0, !UPT ;  /* 0x00003fff05297892 */ /* 0x000fe4000f8ec03f */
[----:B-1--45:R-:W-:Y:S10]  /*1300*/  @P0 BRA `(.L_x_17) ;  /* 0x0000000000400947 */ /* 0x032ff40003800000 */
[----:B------:R-:W-:Y:S01]  /*1310*/  MOV R0, 0x0 ;  /* 0x0000000000007802 */ /* 0x000fe20000000f00 */
[----:B------:R-:W-:Y:S01]  /*1320*/  ULDC.64 UR4, c[0x4][0x68] ;  /* 0x01001a0000047ab9 */ /* 0x000fe20000000a00 */
[----:B------:R-:W-:Y:S01]  /*1330*/  ULDC.64 UR6, c[0x4][0x8] ;  /* 0x0100020000067ab9 */ /* 0x000fe20000000a00 */
[----:B01----:R-:W-:Y:S01]  /*1340*/  IMAD.U32 R4, RZ, RZ, UR4 ;  /* 0x00000004ff047e24 */ /* 0x003fe2000f8e00ff */
[----:B------:R0:W1:Y:S01]  /*1350*/  LDC.64 R14, c[0x4][R0] ;  /* 0x01000000000e7b82 */ /* 0x0000620000000a00 */
[----:B------:R-:W-:Y:S01]  /*1360*/  IMAD.U32 R5, RZ, RZ, UR5 ;  /* 0x00000005ff057e24 */ /* 0x000fe2000f8e00ff */
[----:B------:R-:W-:Y:S01]  /*1370*/  ULDC.64 UR4, c[0x4][0x70] ;  /* 0x01001c0000047ab9 */ /* 0x000fe20000000a00 */
[----:B------:R-:W-:Y:S02]  /*1380*/  IMAD.U32 R10, RZ, RZ, UR6 ;  /* 0x00000006ff0a7e24 */ /* 0x000fe4000f8e00ff */
[----:B------:R-:W-:Y:S02]  /*1390*/  IMAD.U32 R6, RZ, RZ, UR4 ;  /* 0x00000004ff067e24 */ /* 0x000fe4000f8e00ff */
[----:B------:R-:W-:-:S02]  /*13a0*/  IMAD.U32 R7, RZ, RZ, UR5 ;  /* 0x00000005ff077e24 */ /* 0x000fc4000f8e00ff */
[----:B------:R-:W-:Y:S02]  /*13b0*/  IMAD.U32 R11, RZ, RZ, UR7 ;  /* 0x00000007ff0b7e24 */ /* 0x000fe4000f8e00ff */
[----:B------:R-:W-:Y:S02]  /*13c0*/  IMAD.MOV.U32 R8, RZ, RZ, 0x1e1 ;  /* 0x000001e1ff087424 */ /* 0x000fe400078e00ff */
[----:B------:R-:W-:Y:S02]  /*13d0*/  IMAD.MOV.U32 R12, RZ, RZ, 0x1 ;  /* 0x00000001ff0c7424 */ /* 0x000fe400078e00ff */
[----:B0-----:R-:W-:-:S07]  /*13e0*/  IMAD.MOV.U32 R13, RZ, RZ, RZ ;  /* 0x000000ffff0d7224 */ /* 0x001fce00078e00ff */
[----:B------:R-:W-:-:S07]  /*13f0*/  LEPC R20, `(.L_x_17) ;  /* 0x000000001014794e */ /* 0x000fce0000000000 */
[----:B-1---5:R-:W-:Y:S05]  /*1400*/  CALL.ABS.NOINC R14 ;  /* 0x000000000e007343 */ /* 0x022fea0003c00000 */
.L_x_17:
[----:B------:R-:W-:-:S13]  /*1410*/  ISETP.NE.AND P0, PT, R157, 0x3, PT ;  /* 0x000000039d00780c */ /* 0x000fda0003f05270 */
[----:B------:R-:W-:Y:S05]  /*1420*/  @!P0 BRA `(.L_x_18) ;  /* 0x0000000000048947 */ /* 0x000fea0003800000 */
[----:B------:R-:W-:Y:S01]  /*1430*/  BPT.TRAP 0x1 ;  /* 0x000000040000795c */ /* 0x000fe20000300000 */
.L_x_18:
[----:B------:R-:W2:Y:S01]  /*1440*/  S2UR UR5, SR_CgaCtaId ;  /* 0x00000000000579c3 */ /* 0x000ea20000008800 */
[----:B------:R-:W-:Y:S01]  /*1450*/  UMOV UR4, 0x400 ;  /* 0x0000040000047882 */ /* 0x000fe20000000000 */
[----:B------:R-:W-:Y:S02]  /*1460*/  IMAD.U32 R0, RZ, RZ, UR38 ;  /* 0x00000026ff007e24 */ /* 0x000fe4000f8e00ff */
[----:B------:R-:W-:-:S03]  /*1470*/  IMAD.U32 R3, RZ, RZ, UR39 ;  /* 0x00000027ff037e24 */ /* 0x000fc6000f8e00ff */
[----:B------:R-:W-:Y:S01]  /*1480*/  SHF.L.U32 R0, R0, 0x1f, RZ ;  /* 0x0000001f00007819 */ /* 0x000fe200000006ff */
[----:B--2---:R-:W-:-:S06]  /*1490*/  ULEA UR4, UR5, UR4, 0x18 ;  /* 0x0000000405047291 */ /* 0x004fcc000f8ec03f */
[----:B------:R-:W-:-:S04]  /*14a0*/  IMAD.U32 R6, RZ, RZ, UR4 ;  /* 0x00000004ff067e24 */ /* 0x000fc8000f8e00ff */
[----:B------:R-:W-:-:S04]  /*14b0*/  IMAD R3, R3, 0x8, R6 ;  /* 0x0000000803037824 */ /* 0x000fc800078e0206 */
[----:B------:R2:W3:Y:S01]  /*14c0*/  SYNCS.PHASECHK.TRANS64.TRYWAIT P1, [R3+URZ], R0 ;  /* 0x00000000030075a7 */ /* 0x0004e2000802017f */
[----:B------:R-:W-:Y:S05]  /*14d0*/  @!P0 BRA `(.L_x_19) ;  /* 0x0000000000048947 */ /* 0x000fea0003800000 */
[----:B------:R-:W-:Y:S01]  /*14e0*/  BPT.TRAP 0x1 ;  /* 0x000000040000795c */ /* 0x000fe20000300000 */
.L_x_19:
[----:B---3--:R-:W-:Y:S05]  /*14f0*/  @P1 BRA `(.L_x_20) ;  /* 0x0000000000081947 */ /* 0x008fea0003800000 */
[----:B------:R-:W3:Y:S02]  /*1500*/  SYNCS.PHASECHK.TRANS64.TRYWAIT P1, [R3+URZ], R0 ;  /* 0x00000000030075a7 */ /* 0x000ee4000802017f */
[----:B---3--:R-:W-:Y:S05]  /*1510*/  @!P1 BRA `(.L_x_21) ;  /* 0x000000a000889947 */ /* 0x008fea0003800000 */
.L_x_20:
[----:B------:R-:W-:-:S04]  /*1520*/  UISETP.LT.AND UP0, UPT, UR40, 0x1, UPT ;  /* 0x000000012800788c */ /* 0x000fc8000bf01270 */
[----:B------:R-:W-:-:S06]  /*1530*/  USEL UR4, UR40, 0x1, UP0 ;  /* 0x0000000128047887 */ /* 0x000fcc0008000000 */
[----:B--23--:R-:W-:Y:S01]  /*1540*/  IMAD.U32 R0, RZ, RZ, UR4 ;  /* 0x00000004ff007e24 */ /* 0x00cfe2000f8e00ff */
[----:B------:R-:W-:Y:S05]  /*1550*/  WARPSYNC.ALL ;  /* 0x0000000000007948 */ /* 0x000fea0003800000 */
[----:B------:R-:W-:-:S04]  /*1560*/  IADD3 R0, -R0, UR40, RZ ;  /* 0x0000002800007c10 */ /* 0x000fc8000fffe1ff */
[----:B------:R-:W-:Y:S02]  /*1570*/  ISETP.GE.AND P1, PT, R0, 0x1, PT ;  /* 0x000000010000780c */ /* 0x000fe40003f26270 */
[----:B------:R-:W-:Y:S01]  /*1580*/  R2UR UR4, R6 ;  /* 0x00000000060472ca */ /* 0x000fe200000e0000 */
[----:B------:R-:W-:Y:S01]  /*1590*/  ULOP3.LUT UR41, UR41, 0x10000, URZ, 0xfc, !UPT ;  /* 0x0001000029297892 */ /* 0x000fe2000f8efc3f */
[----:B------:R-:W-:Y:S01]  /*15a0*/  WARPGROUP.ARRIVE ;  /* 0x00000000000079c5 */ /* 0x000fe20000000000 */
[----:B------:R-:W-:Y:S01]  /*15b0*/  UMOV UR5, 0x80000020 ;  /* 0x8000002000057882 */ /* 0x000fe20000000000 */
[----:B------:R-:W-:-:S09]  /*15c0*/  UMOV UR7, 0x80000020 ;  /* 0x8000002000077882 */ /* 0x000fd20000000000 */
[----:B------:R-:W-:-:S04]  /*15d0*/  UIADD3 UR4, UR4, 0x8100, URZ ;  /* 0x0000810004047890 */ /* 0x000fc8000fffe03f */
[----:B------:R-:W-:-:S04]  /*15e0*/  USHF.R.U32.HI UR4, URZ, 0x4, UR4 ;  /* 0x000000043f047899 */ /* 0x000fc80008011604 */
[----:B------:R-:W-:-:S04]  /*15f0*/  ULOP3.LUT UR4, UR4, 0x3fff, URZ, 0xc0, !UPT ;  /* 0x00003fff04047892 */ /* 0x000fc8000f8ec03f */
[----:B------:R-:W-:Y:S02]  /*1600*/  ULOP3.LUT UR9, UR4, 0x10000, URZ, 0xfc, !UPT ;  /* 0x0001000004097892 */ /* 0x000fe4000f8efc3f */
[----:B------:R-:W-:Y:S02]  /*1610*/  ULEA UR4, UR39, UR41, 0x9 ;  /* 0x0000002927047291 */ /* 0x000fe4000f8e483f */
[----:B------:R-:W-:-:S09]  /*1620*/  ULEA UR6, UR39, UR9, 0xa ;  /* 0x0000000927067291 */ /* 0x000fd2000f8e503f */
[----:B------:R-:W-:Y:S01]  /*1630*/  HGMMA.64x256x16.F32.BF16 R24, gdesc[UR4], RZ, !UPT, gsb0 ;  /* 0x03e00000041879f0 */ /* 0x000fe2000c0018ff */
[----:B------:R-:W-:Y:S02]  /*1640*/  UIADD3 UR4, UR4, 0x2, URZ ;  /* 0x0000000204047890 */ /* 0x000fe4000fffe03f */
[----:B------:R-:W-:Y:S01]  /*1650*/  UIADD3 UR6, UR6, 0x2, URZ ;  /* 0x0000000206067890 */ /* 0x000fe2000fffe03f */
[----:B------:R-:W-:Y:S01]  /*1660*/  UMOV UR5, 0x80000020 ;  /* 0x8000002000057882 */ /* 0x000fe20000000000 */
[----:B------:R-:W-:Y:S01]  /*1670*/  UMOV UR7, 0x80000020 ;  /* 0x8000002000077882 */ /* 0x000fe20000000000 */
[----:B------:R-:W-:Y:S02]  /*1680*/  WARPGROUP.DEPBAR.LE gsb0, 0x0 ;  /* 0x00008000000079c5 */ /* 0x000fe40000010000 */
[----:B------:R-:W-:-:S15]  /*1690*/  WARPGROUP.ARRIVE ;  /* 0x00000000000079c5 */ /* 0x000fde0000000000 */
[----:B------:R-:W-:-:S05]  /*16a0*/  NOP ;  /* 0x0000000000007918 */ /* 0x000fca0000000000 */
[----:B------:R-:W-:Y:S03]  /*16b0*/  HGMMA.64x256x16.F32.BF16 R24, gdesc[UR4], R24, gsb0 ;  /* 0x03e00000041879f0 */ /* 0x000fe60008001818 */
[----:B------:R-:W-:Y:S02]  /*16c0*/  WARPGROUP.DEPBAR.LE gsb0, 0x0 ;  /* 0x00008000000079c5 */ /* 0x000fe40000010000 */
[----:B------:R-:W-:Y:S05]  /*16d0*/  @!P1 BRA `(.L_x_22) ;  /* 0x0000000000e89947 */ /* 0x000fea0003800000 */
[----:B------:R-:W-:Y:S02]  /*16e0*/  UIADD3 UR4, UR39, 0x1, URZ ;  /* 0x0000000127047890 */ /* 0x000fe4000fffe03f */
[----:B------:R-:W-:Y:S02]  /*16f0*/  IMAD.U32 R3, RZ, RZ, UR39 ;  /* 0x00000027ff037e24 */ /* 0x000fe4000f8e00ff */
[----:B------:R-:W-:-:S04]  /*1700*/  UISETP.NE.AND UP0, UPT, UR4, 0x4, UPT ;  /* 0x000000040400788c */ /* 0x000fc8000bf05270 */
[----:B------:R-:W-:Y:S02]  /*1710*/  USEL UR5, URZ, 0x1, UP0 ;  /* 0x000000013f057887 */ /* 0x000fe40008000000 */
[----:B------:R-:W-:Y:S02]  /*1720*/  USEL UR8, UR4, URZ, UP0 ;  /* 0x0000003f04087287 */ /* 0x000fe40008000000 */
[----:B------:R-:W-:-:S06]  /*1730*/  ULOP3.LUT UR5, UR38, UR5, URZ, 0x3c, !UPT ;  /* 0x0000000526057292 */ /* 0x000fcc000f8e3c3f */
[----:B------:R-:W-:-:S07]  /*1740*/  IMAD.U32 R7, RZ, RZ, UR5 ;  /* 0x00000005ff077e24 */ /* 0x000fce000f8e00ff */
.L_x_29:
[----:B------:R-:W-:Y:S05]  /*1750*/  @!P0 BRA `(.L_x_23) ;  /* 0x0000000000048947 */ /* 0x000fea0003800000 */
[----:B------:R-:W-:Y:S01]  /*1760*/  BPT.TRAP 0x1 ;  /* 0x000000040000795c */ /* 0x000fe20000300000 */
.L_x_23:
[----:B------:R-:W2:Y:S01]  /*1770*/  S2UR UR5, SR_CgaCtaId ;  /* 0x00000000000579c3 */ /* 0x000ea20000008800 */
[----:B------:R-:W-:Y:S01]  /*1780*/  UMOV UR4, 0x400 ;  /* 0x0000040000047882 */ /* 0x000fe20000000000 */
[----:B01----:R-:W-:Y:S01]  /*1790*/  IMAD.U32 R5, RZ, RZ, UR8 ;  /* 0x00000008ff057e24 */ /* 0x003fe2000f8e00ff */
[----:B------:R-:W-:Y:S01]  /*17a0*/  SHF.L.U32 R4, R7, 0x1f, RZ ;  /* 0x0000001f07047819 */ /* 0x000fe200000006ff */
[----:B--2---:R-:W-:-:S06]  /*17b0*/  ULEA UR4, UR5, UR4, 0x18 ;  /* 0x0000000405047291 */ /* 0x004fcc000f8ec03f */
[----:B------:R-:W-:-:S04]  /*17c0*/  IMAD.U32 R6, RZ, RZ, UR4 ;  /* 0x00000004ff067e24 */ /* 0x000fc8000f8e00ff */
[----:B------:R-:W-:-:S04]  /*17d0*/  IMAD R5, R5, 0x8, R6 ;  /* 0x0000000805057824 */ /* 0x000fc800078e0206 */
[----:B------:R0:W1:Y:S01]  /*17e0*/  SYNCS.PHASECHK.TRANS64.TRYWAIT P1, [R5+URZ], R4 ;  /* 0x00000004050075a7 */ /* 0x000062000802017f */
[----:B------:R-:W-:Y:S05]  /*17f0*/  @!P0 BRA `(.L_x_24) ;  /* 0x0000000000048947 */ /* 0x000fea0003800000 */
[----:B------:R-:W-:Y:S01]  /*1800*/  BPT.TRAP 0x1 ;  /* 0x000000040000795c */ /* 0x000fe20000300000 */
.L_x_24:
[----:B-1----:R-:W-:Y:S05]  /*1810*/  @P1 BRA `(.L_x_25) ;  /* 0x0000000000081947 */ /* 0x002fea0003800000 */
[----:B------:R-:W1:Y:S02]  /*1820*/  SYNCS.PHASECHK.TRANS64.TRYWAIT P1, [R5+URZ], R4 ;  /* 0x00000004050075a7 */ /* 0x000e64000802017f */
[----:B-1----:R-:W-:Y:S05]  /*1830*/  @!P1 BRA `(.L_x_26) ;  /* 0x0000009c00d49947 */ /* 0x002fea0003800000 */
.L_x_25:
[----:B------:R-:W-:Y:S01]  /*1840*/  ULEA UR4, UR8, UR41, 0x9 ;  /* 0x0000002908047291 */ /* 0x000fe2000f8e483f */
[----:B------:R-:W-:Y:S01]  /*1850*/  WARPGROUP.ARRIVE ;  /* 0x00000000000079c5 */ /* 0x000fe20000000000 */
[----:B------:R-:W-:Y:S01]  /*1860*/  ULEA UR6, UR8, UR9, 0xa ;  /* 0x0000000908067291 */ /* 0x000fe2000f8e503f */
[----:B------:R-:W-:Y:S01]  /*1870*/  UMOV UR5, 0x80000020 ;  /* 0x8000002000057882 */ /* 0x000fe20000000000 */
[----:B------:R-:W-:-:S07]  /*1880*/  UMOV UR7, 0x80000020 ;  /* 0x8000002000077882 */ /* 0x000fce0000000000 */
[----:B------:R-:W-:Y:S01]  /*1890*/  HGMMA.64x256x16.F32.BF16 R24, gdesc[UR4], R24, gsb0 ;  /* 0x03e00000041879f0 */ /* 0x000fe20008001818 */
        /* <DEDUP_REMOVED lines=10> */
[----:B------:R-:W-:Y:S01]  /*1940*/  BPT.TRAP 0x1 ;  /* 0x000000040000795c */ /* 0x000fe20000300000 */
.L_x_27:
[----:B------:R-:W-:-:S13]  /*1950*/  ISETP.NE.AND P1, PT, R22, RZ, PT ;  /* 0x000000ff1600720c */ /* 0x000fda0003f25270 */
[----:B01----:R-:W-:-:S04]  /*1960*/  @P1 IMAD R4, R3, 0x8, R6 ;  /* 0x0000000803041824 */ /* 0x003fc800078e0206 */
[----:B------:R-:W-:-:S05]  /*1970*/  @P1 VIADD R5, R4, 0x20 ;  /* 0x0000002004051836 */ /* 0x000fca0000000000 */
[----:B------:R-:W-:-:S04]  /*1980*/  @P1 PRMT R5, R152, 0x654, R5 ;  /* 0x0000065498051816 */ /* 0x000fc80000000005 */
[----:B------:R0:W-:Y:S01]  /*1990*/  @P1 SYNCS.ARRIVE.TRANS64.RED.A1T0 RZ, [R5+URZ], RZ ;  /* 0x000000ff05ff19a7 */ /* 0x0001e2000810043f */
[----:B------:R-:W-:-:S13]  /*19a0*/  ISETP.GT.U32.AND P1, PT, R19, 0x1, PT ;  /* 0x000000011300780c */ /* 0x000fda0003f24070 */
[----:B0-----:R-:W-:Y:S05]  /*19b0*/  @P1 BRA `(.L_x_28) ;  /* 0x0000000000041947 */ /* 0x001fea0003800000 */
[----:B------:R-:W-:Y:S01]  /*19c0*/  BPT.TRAP 0x1 ;  /* 0x000000040000795c */ /* 0x000fe20000300000 */
.L_x_28:
[----:B------:R-:W-:Y:S01]  /*19d0*/  UIADD3 UR8, UR8, 0x1, URZ ;  /* 0x0000000108087890 */ /* 0x000fe2000fffe03f */
[C---:B------:R-:W-:Y:S01]  /*19e0*/  ISETP.GT.AND P2, PT, R0.reuse, 0x1, PT ;  /* 0x000000010000780c */ /* 0x040fe20003f44270 */
[----:B------:R-:W-:Y:S02]  /*19f0*/  VIADD R3, R3, 0x1 ;  /* 0x0000000103037836 */ /* 0x000fe40000000000 */
[----:B------:R-:W-:Y:S01]  /*1a00*/  UISETP.NE.AND UP0, UPT, UR8, 0x4, UPT ;  /* 0x000000040800788c */ /* 0x000fe2000bf05270 */
[----:B------:R-:W-:Y:S02]  /*1a10*/  VIADD R0, R0, 0xffffffff ;  /* 0xffffffff00007836 */ /* 0x000fe40000000000 */
[C---:B------:R-:W-:Y:S01]  /*1a20*/  ISETP.NE.AND P1, PT, R3.reuse, 0x4, PT ;  /* 0x000000040300780c */ /* 0x040fe20003f25270 */
[----:B------:R-:W-:Y:S02]  /*1a30*/  USEL UR4, URZ, 0x1, UP0 ;  /* 0x000000013f047887 */ /* 0x000fe40008000000 */
[----:B------:R-:W-:Y:S01]  /*1a40*/  USEL UR8, UR8, URZ, UP0 ;  /* 0x0000003f08087287 */ /* 0x000fe20008000000 */
[----:B------:R-:W-:-:S03]  /*1a50*/  SEL R3, R3, RZ, P1 ;  /* 0x000000ff03037207 */ /* 0x000fc60000800000 */
[----:B------:R-:W-:Y:S01]  /*1a60*/  LOP3.LUT R7, R7, UR4, RZ, 0x3c, !PT ;  /* 0x0000000407077c12 */ /* 0x000fe2000f8e3cff */
[----:B------:R-:W-:Y:S07]  /*1a70*/  @P2 BRA `(.L_x_29) ;  /* 0xfffffffc00342947 */ /* 0x000fee000383ffff */
.L_x_22:
[----:B------:R-:W2:Y:S02]  /*1a80*/  LDC R0, c[0x0][0x28c] ;  /* 0x0000a300ff007b82 */ /* 0x000ea40000000800 */
[----:B--2---:R-:W-:-:S13]  /*1a90*/  ISETP.GE.AND P1, PT, R0, 0x1, PT ;  /* 0x000000010000780c */ /* 0x004fda0003f26270 */
[----:B------:R-:W-:Y:S05]  /*1aa0*/  @!P1 BRA `(.L_x_30) ;  /* 0x0000000000409947 */ /* 0x000fea0003800000 */
[----:B------:R-:W-:Y:S05]  /*1ab0*/  @!P0 BRA `(.L_x_31) ;  /* 0x0000000000048947 */ /* 0x000fea0003800000 */
[----:B------:R-:W-:Y:S01]  /*1ac0*/  BPT.TRAP 0x1 ;  /* 0x000000040000795c */ /* 0x000fe20000300000 */
.L_x_31:
[----:B------:R-:W-:Y:S01]  /*1ad0*/  ISETP.NE.AND P0, PT, R22, RZ, PT ;  /* 0x000000ff1600720c */ /* 0x000fe20003f05270 */
[----:B------:R-:W-:-:S12]  /*1ae0*/  UISETP.LT.AND UP1, UPT, UR40, 0x1, UPT ;  /* 0x000000012800788c */ /* 0x000fd8000bf21270 */
[----:B------:R-:W-:-:S05]  /*1af0*/  VOTEU.ANY UP0, P0 ;  /* 0x00000000003f7886 */ /* 0x000fca0000000100 */
[----:B------:R-:W-:-:S04]  /*1b00*/  @UP0 USEL UR4, UR40, 0x1, UP1 ;  /* 0x0000000128040887 */ /* 0x000fc80008800000 */
[----:B------:R-:W-:-:S06]  /*1b10*/  @UP0 UIADD3 UR4, UR39, UR40, -UR4 ;  /* 0x0000002827040290 */ /* 0x000fcc000fffe804 */
[----:B------:R-:W-:-:S04]  /*1b20*/  IMAD.U32 R0, RZ, RZ, UR4 ;  /* 0x00000004ff007e24 */ /* 0x000fc8000f8e00ff */
[----:B------:R-:W-:-:S05]  /*1b30*/  @P0 IMAD.SHL.U32 R0, R0, 0x8, RZ ;  /* 0x0000000800000824 */ /* 0x000fca00078e00ff */
[----:B------:R-:W-:-:S04]  /*1b40*/  @P0 LOP3.LUT R0, R0, 0x18, RZ, 0xc0, !PT ;  /* 0x0000001800000812 */ /* 0x000fc800078ec0ff */
[----:B------:R-:W-:-:S04]  /*1b50*/  @P0 IADD3 R3, R6, 0x20, R0 ;  /* 0x0000002006030810 */ /* 0x000fc80007ffe000 */
[----:B------:R-:W-:-:S04]  /*1b60*/  @P0 PRMT R3, R152, 0x654, R3 ;  /* 0x0000065498030816 */ /* 0x000fc80000000003 */
[----:B------:R2:W-:Y:S01]  /*1b70*/  @P0 SYNCS.ARRIVE.TRANS64.RED.A1T0 RZ, [R3+URZ], RZ ;  /* 0x000000ff03ff09a7 */ /* 0x0005e2000810043f */
[----:B------:R-:W-:-:S13]  /*1b80*/  ISETP.GT.U32.AND P0, PT, R19, 0x1, PT ;  /* 0x000000011300780c */ /* 0x000fda0003f04070 */
[----:B--2---:R-:W-:Y:S05]  /*1b90*/  @P0 BRA `(.L_x_30) ;  /* 0x0000000000040947 */ /* 0x004fea0003800000 */
[----:B------:R-:W-:Y:S01]  /*1ba0*/  BPT.TRAP 0x1 ;  /* 0x000000040000795c */ /* 0x000fe20000300000 */
.L_x_30:
[----:B------:R-:W2:Y:S01]  /*1bb0*/  LDC R6, c[0x0][0x288] ;  /* 0x0000a200ff067b82 */ /* 0x000ea20000000800 */
[--C-:B------:R-:W-:Y:S01]  /*1bc0*/  SHF.R.U32.HI R0, RZ, 0x2, R18.reuse ;  /* 0x00000002ff007819 */ /* 0x100fe20000011612 */
[----:B------:R-:W-:Y:S01]  /*1bd0*/  UIADD3 UR39, UR40, UR39, URZ ;  /* 0x0000002728277290 */ /* 0x000fe2000fffe03f */
[----:B01----:R-:W-:Y:S01]  /*1be0*/  SHF.R.U32.HI R5, RZ, 0x7, R18 ;  /* 0x00000007ff057819 */ /* 0x003fe20000011612 */
[----:B------:R-:W-:Y:S01]  /*1bf0*/  ULDC UR8, c[0x0][0x284] ;  /* 0x0000a10000087ab9 */ /* 0x000fe20000000800 */
[----:B------:R-:W-:Y:S01]  /*1c00*/  LOP3.LUT R4, R18, 0x60, RZ, 0xc0, !PT ;  /* 0x0000006012047812 */ /* 0x000fe200078ec0ff */
[----:B------:R-:W-:Y:S01]  /*1c10*/  USHF.R.U32.HI UR4, URZ, 0x2, UR39 ;  /* 0x000000023f047899 */ /* 0x000fe20008011627 */
[----:B------:R-:W-:Y:S01]  /*1c20*/  LOP3.LUT R3, R0, 0x7, RZ, 0xc0, !PT ;  /* 0x0000000700037812 */ /* 0x000fe200078ec0ff */
[----:B------:R-:W-:Y:S01]  /*1c30*/  UISETP.GT.U32.AND UP1, UPT, UR39, 0x3, UPT ;  /* 0x000000032700788c */ /* 0x000fe2000bf24070 */
[----:B------:R-:W-:Y:S01]  /*1c40*/  LOP3.LUT R0, R5, 0x1, RZ, 0xc0, !PT ;  /* 0x0000000105007812 */ /* 0x000fe200078ec0ff */
[----:B------:R-:W-:Y:S01]  /*1c50*/  ULOP3.LUT UR4, UR4, 0x1, URZ, 0xc0, !UPT ;  /* 0x0000000104047892 */ /* 0x000fe2000f8ec03f */
[----:B------:R-:W-:Y:S01]  /*1c60*/  SHF.R.U32.HI R10, RZ, 0x1, R4 ;  /* 0x00000001ff0a7819 */ /* 0x000fe20000011604 */
[----:B------:R-:W-:Y:S01]  /*1c70*/  IMAD.SHL.U32 R4, R18, 0x2, RZ ;  /* 0x0000000212047824 */ /* 0x000fe200078e00ff */
[----:B------:R-:W-:Y:S01]  /*1c80*/  SHF.R.S32.HI R21, RZ, 0x1f, R23 ;  /* 0x0000001fff157819 */ /* 0x000fe20000011417 */
[----:B------:R-:W-:Y:S01]  /*1c90*/  IMAD.SHL.U32 R8, R0, 0x40, RZ ;  /* 0x0000004000087824 */ /* 0x000fe200078e00ff */
[--C-:B------:R-:W-:Y:S01]  /*1ca0*/  IADD3 R5, RZ, -R10, -R3.reuse ;  /* 0x8000000aff057210 */ /* 0x100fe20007ffe803 */
[----:B------:R-:W-:Y:S01]  /*1cb0*/  UISETP.NE.U32.AND UP0, UPT, UR4, 0x1, UPT ;  /* 0x000000010400788c */ /* 0x000fe2000bf05070 */
[----:B------:R-:W-:Y:S01]  /*1cc0*/  LOP3.LUT R4, R4, 0x6, RZ, 0xc0, !PT ;  /* 0x0000000604047812 */ /* 0x000fe200078ec0ff */
[----:B------:R-:W-:Y:S01]  /*1cd0*/  ULDC.64 UR6, c[0x0][0x5d0] ;  /* 0x0001740000067ab9 */ /* 0x000fe20000000a00 */
[----:B------:R-:W-:Y:S01]  /*1ce0*/  LOP3.LUT R3, R8, 0x40, R3, 0xe2, !PT ;  /* 0x0000004008037812 */ /* 0x000fe200078ee203 */
[----:B------:R-:W-:Y:S01]  /*1cf0*/  IMAD R11, R0, -0x40, R5 ;  /* 0xffffffc0000b7824 */ /* 0x000fe200078e0205 */
[----:B------:R-:W-:Y:S01]  /*1d00*/  LOP3.LUT R0, R18, 0x3, RZ, 0xc0, !PT ;  /* 0x0000000312007812 */ /* 0x000fe200078ec0ff */
[----:B------:R-:W-:Y:S01]  /*1d10*/  UISETP.LT.U32.AND UP1, UPT, UR40, 0x4, UP1 ;  /* 0x000000042800788c */ /* 0x000fe20008f21070 */
[----:B------:R-:W-:Y:S01]  /*1d20*/  PRMT R8, R4, 0x6540, R153 ;  /* 0x0000654004087816 */ /* 0x000fe20000000099 */
[----:B------:R-:W-:Y:S01]  /*1d30*/  IMAD.SHL.U32 R153, R153, 0x100, RZ ;  /* 0x0000010099997824 */ /* 0x000fe200078e00ff */
[----:B------:R-:W-:Y:S01]  /*1d40*/  UISETP.GT.U32.AND UP0, UPT, UR40, 0x3, !UP0 ;  /* 0x000000032800788c */ /* 0x000fe2000c704070 */
[----:B--2---:R-:W-:Y:S01]  /*1d50*/  IMAD R12, R0, -0x2, R6 ;  /* 0xfffffffe000c7824 */ /* 0x004fe200078e0206 */
[----:B------:R-:W-:Y:S01]  /*1d60*/  SHF.R.S32.HI R9, RZ, 0x1f, R8 ;  /* 0x0000001fff097819 */ /* 0x000fe20000011408 */
[C---:B------:R-:W-:Y:S01]  /*1d70*/  IMAD.SHL.U32 R0, R154.reuse, 0x80, RZ ;  /* 0x000000809a007824 */ /* 0x040fe200078e00ff */
[----:B------:R-:W-:Y:S01]  /*1d80*/  ISETP.GE.AND P0, PT, R153, R6, PT ;  /* 0x000000069900720c */ /* 0x000fe20003f06270 */
[----:B------:R-:W-:Y:S01]  /*1d90*/  IMAD R4, R21, UR6, RZ ;  /* 0x0000000615047c24 */ /* 0x000fe2000f8e02ff */
[----:B------:R-:W-:Y:S01]  /*1da0*/  USEL UR5, URZ, 0x1, !UP1 ;  /* 0x000000013f057887 */ /* 0x000fe2000c800000 */
[----:B------:R-:W-:Y:S01]  /*1db0*/  IMAD.WIDE R6, R154, 0x80, RZ ;  /* 0x000000809a067825 */ /* 0x000fe200078e02ff */
[C---:B------:R-:W-:Y:S01]  /*1dc0*/  ISETP.GE.OR P0, PT, R0.reuse, UR8, P0 ;  /* 0x0000000800007c0c */ /* 0x040fe20008706670 */
[----:B------:R-:W-:Y:S01]  /*1dd0*/  USEL UR4, URZ, 0x1, !UP0 ;  /* 0x000000013f047887 */ /* 0x000fe2000c000000 */
[----:B------:R-:W-:Y:S01]  /*1de0*/  IADD3 R0, -R0, UR8, R11 ;  /* 0x0000000800007c10 */ /* 0x000fe2000fffe10b */
[C---:B------:R-:W-:Y:S01]  /*1df0*/  IMAD R13, R23.reuse, UR7, R4 ;  /* 0x00000007170d7c24 */ /* 0x040fe2000f8e0204 */
[----:B------:R-:W-:Y:S01]  /*1e00*/  ULOP3.LUT UR39, UR39, 0x3, URZ, 0xc0, !UPT ;  /* 0x0000000327277892 */ /* 0x000fe2000f8ec03f */
[----:B------:R-:W-:Y:S01]  /*1e10*/  IMAD.WIDE.U32 R4, R23, UR6, R8 ;  /* 0x0000000617047c25 */ /* 0x000fe2000f8e0008 */
[----:B------:R-:W-:Y:S01]  /*1e20*/  ULOP3.LUT UR38, UR4, UR38, UR5, 0x96, !UPT ;  /* 0x0000002604267292 */ /* 0x000fe2000f8e9605 */
[----:B------:R-:W-:-:S02]  /*1e30*/  LOP3.LUT R169, R6, R3, R10, 0xfe, !PT ;  /* 0x0000000306a97212 */ /* 0x000fc400078efe0a */
[----:B------:R-:W-:Y:S02]  /*1e40*/  IMAD.IADD R5, R5, 0x1, R13 ;  /* 0x0000000105057824 */ /* 0x000fe400078e020d */
[----:B------:R-:W-:Y:S02]  /*1e50*/  IMAD.IADD R3, R12, 0x1, -R153 ;  /* 0x000000010c037824 */ /* 0x000fe400078e0a99 */
[----:B------:R-:W-:Y:S01]  /*1e60*/  IMAD.MOV.U32 R154, RZ, RZ, -0x1 ;  /* 0xffffffffff9a7424 */ /* 0x000fe200078e00ff */
[----:B------:R-:W-:Y:S06]  /*1e70*/  @P0 BRA `(.L_x_32) ;  /* 0x0000007800dc0947 */ /* 0x000fec0003800000 */
[----:B------:R-:W0:Y:S01]  /*1e80*/  LDC.64 R10, c[0x0][0x5c8] ;  /* 0x00017200ff0a7b82 */ /* 0x000e220000000a00 */
[----:B-----5:R-:W-:Y:S01]  /*1e90*/  FSETP.NEU.AND P0, PT, R156, RZ, PT ;  /* 0x000000ff9c00720b */ /* 0x020fe20003f0d000 */
[----:B------:R-:W-:Y:S01]  /*1ea0*/  BSSY B0, `(.L_x_32) ;  /* 0x00007b4000007945 */ /* 0x000fe20003800000 */
[----:B------:R-:W-:-:S04]  /*1eb0*/  ISETP.GT.AND P2, PT, R3, RZ, PT ;  /* 0x000000ff0300720c */ /* 0x000fc80003f44270 */
[----:B------:R-:W-:Y:S01]  /*1ec0*/  ISETP.GT.AND P1, PT, R0, RZ, P2 ;  /* 0x000000ff0000720c */ /* 0x000fe20001724270 */
[-C--:B0-----:R-:W-:Y:S02]  /*1ed0*/  IMAD R12, R7, R10.reuse, RZ ;  /* 0x0000000a070c7224 */ /* 0x081fe400078e02ff */
[----:B------:R-:W-:-:S04]  /*1ee0*/  IMAD.WIDE.U32 R160, R169, R10, R4 ;  /* 0x0000000aa9a07225 */ /* 0x000fc800078e0004 */
[----:B------:R-:W-:-:S04]  /*1ef0*/  IMAD R5, R169, R11, R12 ;  /* 0x0000000ba9057224 */ /* 0x000fc800078e020c */
[----:B------:R-:W-:Y:S01]  /*1f00*/  IMAD.IADD R153, R161, 0x1, R5 ;  /* 0x00000001a1997824 */ /* 0x000fe200078e0205 */
[----:B------:R-:W-:Y:S06]  /*1f10*/  @!P0 BRA `(.L_x_33) ;  /* 0x0000005400988947 */ /* 0x000fec0003800000 */
[----:B------:R-:W0:Y:S01]  /*1f20*/  LDC.64 R14, c[0x0][0x5b8] ;  /* 0x00016e00ff0e7b82 */ /* 0x000e220000000a00 */
[----:B------:R-:W-:-:S07]  /*1f30*/  ULDC.64 UR4, c[0x0][0x5c0] ;  /* 0x0001700000047ab9 */ /* 0x000fce0000000a00 */
[----:B------:R-:W1:Y:S08]  /*1f40*/  LDC.64 R166, c[0x0][0x5b0] ;  /* 0x00016c00ffa67b82 */ /* 0x000e700000000a00 */
[----:B------:R-:W2:Y:S01]  /*1f50*/  LDC.64 R12, c[0x0][0x5a8] ;  /* 0x00016a00ff0c7b82 */ /* 0x000ea20000000a00 */
[-C--:B0-----:R-:W-:Y:S02]  /*1f60*/  IMAD R4, R21, R14.reuse, RZ ;  /* 0x0000000e15047224 */ /* 0x081fe400078e02ff */
[----:B------:R-:W-:-:S04]  /*1f70*/  IMAD.WIDE.U32 R162, R23, R14, R8 ;  /* 0x0000000e17a27225 */ /* 0x000fc800078e0008 */
[----:B------:R-:W-:Y:S02]  /*1f80*/  IMAD R161, R23, R15, R4 ;  /* 0x0000000f17a17224 */ /* 0x000fe400078e0204 */
[-C--:B-1----:R-:W-:Y:S02]  /*1f90*/  IMAD R6, R7, R166.reuse, RZ ;  /* 0x000000a607067224 */ /* 0x082fe400078e02ff */
[----:B------:R-:W-:Y:S02]  /*1fa0*/  IMAD.IADD R21, R163, 0x1, R161 ;  /* 0x00000001a3157824 */ /* 0x000fe400078e02a1 */
[----:B------:R-:W-:Y:S02]  /*1fb0*/  IMAD.MOV.U32 R20, RZ, RZ, R162 ;  /* 0x000000ffff147224 */ /* 0x000fe400078e00a2 */
[C---:B------:R-:W-:Y:S02]  /*1fc0*/  IMAD R165, R169.reuse, R167, R6 ;  /* 0x000000a7a9a57224 */ /* 0x040fe400078e0206 */
[----:B------:R-:W-:-:S04]  /*1fd0*/  IMAD.WIDE.U32 R4, R169, R166, R20 ;  /* 0x000000a6a9047225 */ /* 0x000fc800078e0014 */
[----:B------:R-:W-:Y:S01]  /*1fe0*/  IMAD.IADD R5, R5, 0x1, R165 ;  /* 0x0000000105057824 */ /* 0x000fe200078e02a5 */
[----:B--2---:R-:W-:-:S04]  /*1ff0*/  LEA R6, P0, R4, R12, 0x1 ;  /* 0x0000000c04067211 */ /* 0x004fc800078008ff */
[----:B------:R-:W-:-:S05]  /*2000*/  LEA.HI.X R7, R4, R13, R5, 0x1, P0 ;  /* 0x0000000d04077211 */ /* 0x000fca00000f0c05 */
[----:B------:R0:W2:Y:S01]  /*2010*/  @P1 LDG.E.LTC128B.U16 R15, desc[UR36][R6.64] ;  /* 0x00000024060f1981 */ /* 0x0000a2000c1e1520 */
[----:B------:R-:W-:Y:S01]  /*2020*/  LEA R4, P0, R160, UR4, 0x1 ;  /* 0x00000004a0047c11 */ /* 0x000fe2000f8008ff */
[----:B------:R-:W-:Y:S01]  /*2030*/  IMAD.WIDE.U32 R158, R169, R166, R8 ;  /* 0x000000a6a99e7225 */ /* 0x000fe200078e0008 */
[----:B------:R-:W-:Y:S03]  /*2040*/  BSSY B1, `(.L_x_34) ;  /* 0x0000012000017945 */ /* 0x000fe60003800000 */
[----:B------:R-:W-:Y:S02]  /*2050*/  IMAD.IADD R159, R165, 0x1, R159 ;  /* 0x00000001a59f7824 */ /* 0x000fe400078e029f */
[----:B------:R-:W-:-:S04]  /*2060*/  IMAD.WIDE.U32 R158, R23, R14, R158 ;  /* 0x0000000e179e7225 */ /* 0x000fc800078e009e */
[----:B0-----:R-:W-:Y:S01]  /*2070*/  IMAD.IADD R7, R161, 0x1, R159 ;  /* 0x00000001a1077824 */ /* 0x001fe200078e029f */
[----:B------:R-:W-:Y:S02]  /*2080*/  LEA R6, P4, R158, R12, 0x1 ;  /* 0x0000000c9e067211 */ /* 0x000fe400078808ff */
[----:B------:R-:W-:Y:S02]  /*2090*/  SHF.L.U64.HI R159, R166, 0x3, R167 ;  /* 0x00000003a69f7819 */ /* 0x000fe400000102a7 */
[----:B------:R-:W-:Y:S01]  /*20a0*/  LEA.HI.X R7, R158, R13, R7, 0x1, P4 ;  /* 0x0000000d9e077211 */ /* 0x000fe200020f0c07 */
[----:B------:R-:W-:Y:S02]  /*20b0*/  IMAD.SHL.U32 R158, R166, 0x8, RZ ;  /* 0x00000008a69e7824 */ /* 0x000fe400078e00ff */
[----:B--2---:R-:W-:-:S04]  /*20c0*/  IMAD.U32 R5, R15, 0x10000, RZ ;  /* 0x000100000f057824 */ /* 0x004fc800078e00ff */
[----:B------:R-:W-:-:S04]  /*20d0*/  FMUL R5, R5, R156 ;  /* 0x0000009c05057220 */ /* 0x000fc80000400000 */
[----:B------:R-:W-:Y:S01]  /*20e0*/  FFMA R24, R24, R155, R5 ;  /* 0x0000009b18187223 */ /* 0x000fe20000000005 */
[----:B------:R-:W-:Y:S02]  /*20f0*/  LEA.HI.X R5, R160, UR5, R153, 0x1, P0 ;  /* 0x00000005a0057c11 */ /* 0x000fe400080f0c99 */
[----:B------:R-:W-:Y:S02]  /*2100*/  ISETP.GT.AND P0, PT, R3, 0x1, PT ;  /* 0x000000010300780c */ /* 0x000fe40003f04270 */
[----:B------:R-:W-:Y:S02]  /*2110*/  F2FP.BF16.F32.PACK_AB R24, RZ, R24 ;  /* 0x00000018ff18723e */ /* 0x000fe400000010ff */
[----:B------:R-:W-:-:S03]  /*2120*/  ISETP.GT.AND P3, PT, R0, RZ, P0 ;  /* 0x000000ff0000720c */ /* 0x000fc60000764270 */
[----:B------:R0:W-:Y:S10]  /*2130*/  @P1 STG.E.U16 desc[UR36][R4.64], R24 ;  /* 0x0000001804001986 */ /* 0x0001f4000c101524 */
[----:B------:R-:W-:Y:S05]  /*2140*/  @!P3 BRA `(.L_x_35) ;  /* 0x000000000004b947 */ /* 0x000fea0003800000 */
[----:B------:R1:W5:Y:S02]  /*2150*/  LDG.E.LTC128B.U16 R15, desc[UR36][R6.64+0x2] ;  /* 0x00000224060f7981 */ /* 0x000364000c1e1520 */
.L_x_35:
[----:B------:R-:W-:Y:S05]  /*2160*/  BSYNC B1 ;  /* 0x0000000000017941 */ /* 0x000fea0003800000 */
.L_x_34:
[----:B-----5:R-:W-:Y:S01]  /*2170*/  IMAD.U32 R153, R15, 0x10000, RZ ;  /* 0x000100000f997824 */ /* 0x020fe200078e00ff */
[----:B------:R-:W-:Y:S01]  /*2180*/  ISETP.GT.AND P2, PT, R0, 0x8, P2 ;  /* 0x000000080000780c */ /* 0x000fe20001744270 */
[----:B------:R-:W-:Y:S01]  /*2190*/  IMAD.WIDE.U32 R158, R169, R166, R158 ;  /* 0x000000a6a99e7225 */ /* 0x000fe200078e009e */
[----:B0-----:R-:W-:-:S03]  /*21a0*/  PRMT R24, R15, 0x7610, R24 ;  /* 0x000076100f187816 */ /* 0x001fc60000000018 */
[----:B------:R-:W-:Y:S01]  /*21b0*/  FMUL R20, R153, R156 ;  /* 0x0000009c99147220 */ /* 0x000fe20000400000 */
[----:B------:R-:W-:Y:S01]  /*21c0*/  IMAD.IADD R165, R165, 0x1, R159 ;  /* 0x00000001a5a57824 */ /* 0x000fe200078e029f */
[----:B------:R-:W-:Y:S02]  /*21d0*/  IADD3 R162, P1, R162, R158, RZ ;  /* 0x0000009ea2a27210 */ /* 0x000fe40007f3e0ff */
[----:B------:R-:W-:-:S03]  /*21e0*/  FFMA R25, R25, R155, R20 ;  /* 0x0000009b19197223 */ /* 0x000fc60000000014 */
[----:B------:R-:W-:Y:S02]  /*21f0*/  IMAD.X R21, R165, 0x1, R21, P1 ;  /* 0x00000001a5157824 */ /* 0x000fe400008e0615 */
[----:B------:R-:W-:Y:S02]  /*2200*/  F2FP.BF16.F32.PACK_AB R25, RZ, R25 ;  /* 0x00000019ff19723e */ /* 0x000fe400000010ff */
[C---:B------:R-:W-:Y:S02]  /*2210*/  LEA R20, P1, R162.reuse, R12, 0x1 ;  /* 0x0000000ca2147211 */ /* 0x040fe400078208ff */
[----:B------:R-:W-:Y:S02]  /*2220*/  PRMT R153, R25, 0x7610, R153 ;  /* 0x0000761019997816 */ /* 0x000fe40000000099 */
[----:B------:R-:W-:-:S03]  /*2230*/  LEA.HI.X R21, R162, R13, R21, 0x1, P1 ;  /* 0x0000000da2157211 */ /* 0x000fc600008f0c15 */
[----:B------:R0:W-:Y:S04]  /*2240*/  @P3 STG.E.U16 desc[UR36][R4.64+0x2], R153 ;  /* 0x0000029904003986 */ /* 0x0001e8000c101524 */
[----:B------:R-:W2:Y:S01]  /*2250*/  @P2 LDG.E.LTC128B.U16 R24, desc[UR36][R20.64] ;  /* 0x0000002414182981 */ /* 0x000ea2000c1e1520 */
[----:B------:R-:W-:Y:S01]  /*2260*/  IADD3 R8, P1, R8, R158, RZ ;  /* 0x0000009e08087210 */ /* 0x000fe20007f3e0ff */
[----:B------:R-:W-:Y:S01]  /*2270*/  BSSY B1, `(.L_x_36) ;  /* 0x0000011000017945 */ /* 0x000fe20003800000 */
[----:B------:R-:W-:Y:S02]  /*2280*/  SHF.L.U64.HI R11, R10, 0x4, R11 ;  /* 0x000000040a0b7819 */ /* 0x000fe4000001020b */
[----:B------:R-:W-:Y:S01]  /*2290*/  ISETP.GT.AND P0, PT, R0, 0x8, P0 ;  /* 0x000000080000780c */ /* 0x000fe20000704270 */
[----:B------:R-:W-:Y:S01]  /*22a0*/  IMAD.X R9, R9, 0x1, R165, P1 ;  /* 0x0000000109097824 */ /* 0x000fe200008e06a5 */
[----:B------:R-:W-:-:S05]  /*22b0*/  LEA R10, P1, R10, R4, 0x4 ;  /* 0x000000040a0a7211 */ /* 0x000fca00078220ff */
[----:B------:R-:W-:Y:S02]  /*22c0*/  IMAD.X R11, R11, 0x1, R5, P1 ;  /* 0x000000010b0b7824 */ /* 0x000fe400008e0605 */
[----:B--2---:R-:W-:-:S04]  /*22d0*/  IMAD.U32 R15, R24, 0x10000, RZ ;  /* 0x00010000180f7824 */ /* 0x004fc800078e00ff */
[----:B------:R-:W-:Y:S01]  /*22e0*/  FMUL R25, R15, R156 ;  /* 0x0000009c0f197220 */ /* 0x000fe20000400000 */
[----:B------:R-:W-:-:S04]  /*22f0*/  IMAD.WIDE.U32 R14, R23, R14, R8 ;  /* 0x0000000e170e7225 */ /* 0x000fc800078e0008 */
[----:B------:R-:W-:Y:S01]  /*2300*/  FFMA R25, R26, R155, R25 ;  /* 0x0000009b1a197223 */ /* 0x000fe20000000019 */
[----:B------:R-:W-:Y:S01]  /*2310*/  IMAD.IADD R9, R161, 0x1, R15 ;  /* 0x00000001a1097824 */ /* 0x000fe200078e020f */
[----:B------:R-:W-:-:S03]  /*2320*/  LEA R8, P3, R14, R12, 0x1 ;  /* 0x0000000c0e087211 */ /* 0x000fc600078608ff */
[----:B------:R-:W-:Y:S02]  /*2330*/  F2FP.BF16.F32.PACK_AB R25, RZ, R25 ;  /* 0x00000019ff19723e */ /* 0x000fe400000010ff */
[----:B------:R-:W-:-:S03]  /*2340*/  LEA.HI.X R9, R14, R13, R9, 0x1, P3 ;  /* 0x0000000d0e097211 */ /* 0x000fc600018f0c09 */
[----:B------:R0:W-:Y:S01]  /*2350*/  @P2 STG.E.U16 desc[UR36][R10.64], R25 ;  /* 0x000000190a002986 */ /* 0x0001e2000c101524 */
[----:B------:R-:W-:Y:S05]  /*2360*/  @!P0 BRA `(.L_x_37) ;  /* 0x0000000000048947 */ /* 0x000fea0003800000 */
[----:B------:R2:W5:Y:S02]  /*2370*/  LDG.E.LTC128B.U16 R24, desc[UR36][R8.64+0x2] ;  /* 0x0000022408187981 */ /* 0x000564000c1e1520 */
.L_x_37:
[----:B------:R-:W-:Y:S05]  /*2380*/  BSYNC B1 ;  /* 0x0000000000017941 */ /* 0x000fea0003800000 */
.L_x_36:
[----:B-----5:R-:W-:Y:S01]  /*2390*/  IMAD.U32 R13, R24, 0x10000, RZ ;  /* 0x00010000180d7824 */ /* 0x020fe200078e00ff */
[----:B------:R-:W-:Y:S01]  /*23a0*/  ISETP.GT.AND P1, PT, R3, 0x8, PT ;  /* 0x000000080300780c */ /* 0x000fe20003f24270 */
[----:B------:R-:W-:Y:S02]  /*23b0*/  BSSY B1, `(.L_x_38) ;  /* 0x0000008000017945 */ /* 0x000fe40003800000 */
[----:B------:R-:W-:Y:S01]  /*23c0*/  FMUL R12, R13, R156 ;  /* 0x0000009c0d0c7220 */ /* 0x000fe20000400000 */
[----:B------:R-:W-:-:S03]  /*23d0*/  ISETP.GT.AND P2, PT, R0, RZ, P1 ;  /* 0x000000ff0000720c */ /* 0x000fc60000f44270 */
[----:B------:R-:W-:-:S05]  /*23e0*/  FFMA R12, R27, R155, R12 ;  /* 0x0000009b1b0c7223 */ /* 0x000fca000000000c */
[----:B------:R-:W-:-:S05]  /*23f0*/  F2FP.BF16.F32.PACK_AB R12, RZ, R12 ;  /* 0x0000000cff0c723e */ /* 0x000fca00000010ff */
[----:B------:R3:W-:Y:S01]  /*2400*/  @P0 STG.E.U16 desc[UR36][R10.64+0x2], R12 ;  /* 0x0000020c0a000986 */ /* 0x0007e2000c101524 */
[----:B------:R-:W-:Y:S05]  /*2410*/  @!P2 BRA `(.L_x_39) ;  /* 0x000000000004a947 */ /* 0x000fea0003800000 */
[----:B------:R4:W5:Y:S02]  /*2420*/  LDG.E.LTC128B.U16 R24, desc[UR36][R6.64+0x10] ;  /* 0x0000102406187981 */ /* 0x000964000c1e1520 */
.L_x_39:
[----:B------:R-:W-:Y:S05]  /*2430*/  BSYNC B1 ;  /* 0x0000000000017941 */ /* 0x000fea0003800000 */
.L_x_38:
        /* <DEDUP_REMOVED lines=10> */
.L_x_41:
[----:B------:R-:W-:Y:S05]  /*24e0*/  BSYNC B1 ;  /* 0x0000000000017941 */ /* 0x000fea0003800000 */
.L_x_40:
[----:B0----5:R-:W-:Y:S01]  /*24f0*/  IMAD.U32 R13, R24, 0x10000, RZ ;  /* 0x00010000180d7824 */ /* 0x021fe200078e00ff */
[----:B------:R-:W-:Y:S01]  /*2500*/  ISETP.GT.AND P1, PT, R0, 0x8, P1 ;  /* 0x000000080000780c */ /* 0x000fe20000f24270 */
[----:B------:R-:W-:Y:S02]  /*2510*/  BSSY B1, `(.L_x_42) ;  /* 0x0000007000017945 */ /* 0x000fe40003800000 */
[----:B---3--:R-:W-:-:S04]  /*2520*/  FMUL R12, R13, R156 ;  /* 0x0000009c0d0c7220 */ /* 0x008fc80000400000 */
[----:B------:R-:W-:-:S05]  /*2530*/  FFMA R12, R29, R155, R12 ;  /* 0x0000009b1d0c7223 */ /* 0x000fca000000000c */
[----:B------:R-:W-:-:S05]  /*2540*/  F2FP.BF16.F32.PACK_AB R12, RZ, R12 ;  /* 0x0000000cff0c723e */ /* 0x000fca00000010ff */
[----:B------:R0:W-:Y:S01]  /*2550*/  @P3 STG.E.U16 desc[UR36][R4.64+0x12], R12 ;  /* 0x0000120c04003986 */ /* 0x0001e2000c101524 */
[----:B------:R-:W-:Y:S05]  /*2560*/  @!P1 BRA `(.L_x_43) ;  /* 0x0000000000049947 */ /* 0x000fea0003800000 */
[----:B------:R3:W5:Y:S02]  /*2570*/  LDG.E.LTC128B.U16 R24, desc[UR36][R8.64+0x10] ;  /* 0x0000102408187981 */ /* 0x000764000c1e1520 */
.L_x_43:
[----:B------:R-:W-:Y:S05]  /*2580*/  BSYNC B1 ;  /* 0x0000000000017941 */ /* 0x000fea0003800000 */
.L_x_42:
[----:B-----5:R-:W-:Y:S01]  /*2590*/  IMAD.U32 R13, R24, 0x10000, RZ ;  /* 0x00010000180d7824 */ /* 0x020fe200078e00ff */
[----:B------:R-:W-:Y:S01]  /*25a0*/  ISETP.GT.AND P0, PT, R0, 0x8, P0 ;  /* 0x000000080000780c */ /* 0x000fe20000704270 */
[----:B------:R-:W-:Y:S02]  /*25b0*/  BSSY B1, `(.L_x_44) ;  /* 0x0000007000017945 */ /* 0x000fe40003800000 */
[----:B------:R-:W-:-:S04]  /*25c0*/  FMUL R13, R13, R156 ;  /* 0x0000009c0d0d7220 */ /* 0x000fc80000400000 */
[----:B------:R-:W-:-:S05]  /*25d0*/  FFMA R13, R30, R155, R13 ;  /* 0x0000009b1e0d7223 */ /* 0x000fca000000000d */
[----:B------:R-:W-:-:S05]  /*25e0*/  F2FP.BF16.F32.PACK_AB R13, RZ, R13 ;  /* 0x0000000dff0d723e */ /* 0x000fca00000010ff */
[----:B------:R0:W-:Y:S01]  /*25f0*/  @P1 STG.E.U16 desc[UR36][R10.64+0x10], R13 ;  /* 0x0000100d0a001986 */ /* 0x0001e2000c101524 */
[----:B------:R-:W-:Y:S05]  /*2600*/  @!P0 BRA `(.L_x_45) ;  /* 0x0000000000048947 */ /* 0x000fea0003800000 */
[----:B------:R0:W5:Y:S02]  /*2610*/  LDG.E.LTC128B.U16 R24, desc[UR36][R8.64+0x12] ;  /* 0x0000122408187981 */ /* 0x000164000c1e1520 */
.L_x_45:
[----:B------:R-:W-:Y:S05]  /*2620*/  BSYNC B1 ;  /* 0x0000000000017941 */ /* 0x000fea0003800000 */
.L_x_44:
[----:B0----5:R-:W-:Y:S01]  /*2630*/  IMAD.U32 R13, R24, 0x10000, RZ ;  /* 0x00010000180d7824 */ /* 0x021fe200078e00ff */
        /* <DEDUP_REMOVED lines=9> */
.L_x_47:
[----:B------:R-:W-:Y:S05]  /*26d0*/  BSYNC B1 ;  /* 0x0000000000017941 */ /* 0x000fea0003800000 */
.L_x_46:
        /* <DEDUP_REMOVED lines=10> */
.L_x_49:
[----:B------:R-:W-:Y:S05]  /*2780*/  BSYNC B1 ;  /* 0x0000000000017941 */ /* 0x000fea0003800000 */
.L_x_48:
[----:B0----5:R-:W-:Y:S01]  /*2790*/  IMAD.U32 R13, R24, 0x10000, RZ ;  /* 0x00010000180d7824 */ /* 0x021fe200078e00ff */
        /* <DEDUP_REMOVED lines=8> */
.L_x_51:
[----:B------:R-:W-:Y:S05]  /*2820*/  BSYNC B1 ;  /* 0x0000000000017941 */ /* 0x000fea0003800000 */
.L_x_50:
        /* <DEDUP_REMOVED lines=9> */
.L_x_53:
[----:B------:R-:W-:Y:S05]  /*28c0*/  BSYNC B1 ;  /* 0x0000000000017941 */ /* 0x000fea0003800000 */
.L_x_52:
        /* <DEDUP_REMOVED lines=10> */
.L_x_55:
[----:B------:R-:W-:Y:S05]  /*2970*/  BSYNC B1 ;  /* 0x0000000000017941 */ /* 0x000fea0003800000 */
.L_x_54:
        /* <DEDUP_REMOVED lines=10> */
.L_x_57:
[----:B------:R-:W-:Y:S05]  /*2a20*/  BSYNC B1 ;  /* 0x0000000000017941 */ /* 0x000fea0003800000 */
.L_x_56:
        /* <DEDUP_REMOVED lines=9> */
.L_x_59:
[----:B------:R-:W-:Y:S05]  /*2ac0*/  BSYNC B1 ;  /* 0x0000000000017941 */ /* 0x000fea0003800000 */
.L_x_58:
        /* <DEDUP_REMOVED lines=9> */
.L_x_61:
[----:B------:R-:W-:Y:S05]  /*2b60*/  BSYNC B1 ;  /* 0x0000000000017941 */ /* 0x000fea0003800000 */
.L_x_60:
        /* <DEDUP_REMOVED lines=10> */
.L_x_63:
[----:B------:R-:W-:Y:S05]  /*2c10*/  BSYNC B1 ;  /* 0x0000000000017941 */ /* 0x000fea0003800000 */
.L_x_62:
        /* <DEDUP_REMOVED lines=10> */
.L_x_65:
[----:B------:R-:W-:Y:S05]  /*2cc0*/  BSYNC B1 ;  /* 0x0000000000017941 */ /* 0x000fea0003800000 */
.L_x_64:
        /* <DEDUP_REMOVED lines=9> */
.L_x_67:
[----:B------:R-:W-:Y:S05]  /*2d60*/  BSYNC B1 ;  /* 0x0000000000017941 */ /* 0x000fea0003800000 */
.L_x_66:
        /* <DEDUP_REMOVED lines=9> */
.L_x_69:
[----:B------:R-:W-:Y:S05]  /*2e00*/  BSYNC B1 ;  /* 0x0000000000017941 */ /* 0x000fea0003800000 */
.L_x_68:
        /* <DEDUP_REMOVED lines=10> */
.L_x_71:
[----:B------:R-:W-:Y:S05]  /*2eb0*/  BSYNC B1 ;  /* 0x0000000000017941 */ /* 0x000fea0003800000 */
.L_x_70:
        /* <DEDUP_REMOVED lines=10> */
.L_x_73:
[----:B------:R-:W-:Y:S05]  /*2f60*/  BSYNC B1 ;  /* 0x0000000000017941 */ /* 0x000fea0003800000 */
.L_x_72:
        /* <DEDUP_REMOVED lines=9> */
.L_x_75:
[----:B------:R-:W-:Y:S05]  /*3000*/  BSYNC B1 ;  /* 0x0000000000017941 */ /* 0x000fea0003800000 */
.L_x_74:
        /* <DEDUP_REMOVED lines=9> */
.L_x_77:
[----:B------:R-:W-:Y:S05]  /*30a0*/  BSYNC B1 ;  /* 0x0000000000017941 */ /* 0x000fea0003800000 */
.L_x_76:
        /* <DEDUP_REMOVED lines=10> */
.L_x_79:
[----:B------:R-:W-:Y:S05]  /*3150*/  BSYNC B1 ;  /* 0x0000000000017941 */ /* 0x000fea0003800000 */
.L_x_78:
        /* <DEDUP_REMOVED lines=10> */
.L_x_81:
[----:B------:R-:W-:Y:S05]  /*3200*/  BSYNC B1 ;  /* 0x0000000000017941 */ /* 0x000fea0003800000 */
.L_x_80:
        /* <DEDUP_REMOVED lines=9> */
.L_x_83:
[----:B------:R-:W-:Y:S05]  /*32a0*/  BSYNC B1 ;  /* 0x0000000000017941 */ /* 0x000fea0003800000 */
.L_x_82:
        /* <DEDUP_REMOVED lines=9> */
.L_x_85:
[----:B------:R-:W-:Y:S05]  /*3340*/  BSYNC B1 ;  /* 0x0000000000017941 */ /* 0x000fea0003800000 */
.L_x_84:
        /* <DEDUP_REMOVED lines=10> */
.L_x_87:
[----:B------:R-:W-:Y:S05]  /*33f0*/  BSYNC B1 ;  /* 0x0000000000017941 */ /* 0x000fea0003800000 */
.L_x_86:
        /* <DEDUP_REMOVED lines=10> */
.L_x_89:
[----:B------:R-:W-:Y:S05]  /*34a0*/  BSYNC B1 ;  /* 0x0000000000017941 */ /* 0x000fea0003800000 */
.L_x_88:
        /* <DEDUP_REMOVED lines=9> */
.L_x_91:
[----:B------:R-:W-:Y:S05]  /*3540*/  BSYNC B1 ;  /* 0x0000000000017941 */ /* 0x000fea0003800000 */
.L_x_90:
        /* <DEDUP_REMOVED lines=9> */
.L_x_93:
[----:B------:R-:W-:Y:S05]  /*35e0*/  BSYNC B1 ;  /* 0x0000000000017941 */ /* 0x000fea0003800000 */
.L_x_92:
        /* <DEDUP_REMOVED lines=10> */
.L_x_95:
[----:B------:R-:W-:Y:S05]  /*3690*/  BSYNC B1 ;  /* 0x0000000000017941 */ /* 0x000fea0003800000 */
.L_x_94:
        /* <DEDUP_REMOVED lines=10> */
.L_x_97:
[----:B------:R-:W-:Y:S05]  /*3740*/  BSYNC B1 ;  /* 0x0000000000017941 */ /* 0x000fea0003800000 */
.L_x_96:
        /* <DEDUP_REMOVED lines=9> */
.L_x_99:
[----:B------:R-:W-:Y:S05]  /*37e0*/  BSYNC B1 ;  /* 0x0000000000017941 */ /* 0x000fea0003800000 */
.L_x_98:
        /* <DEDUP_REMOVED lines=9> */
.L_x_101:
[----:B------:R-:W-:Y:S05]  /*3880*/  BSYNC B1 ;  /* 0x0000000000017941 */ /* 0x000fea0003800000 */
.L_x_100:
        /* <DEDUP_REMOVED lines=10> */
.L_x_103:
[----:B------:R-:W-:Y:S05]  /*3930*/  BSYNC B1 ;  /* 0x0000000000017941 */ /* 0x000fea0003800000 */
.L_x_102:
        /* <DEDUP_REMOVED lines=10> */
.L_x_105:
[----:B------:R-:W-:Y:S05]  /*39e0*/  BSYNC B1 ;  /* 0x0000000000017941 */ /* 0x000fea0003800000 */
.L_x_104:
        /* <DEDUP_REMOVED lines=9> */
.L_x_107:
[----:B------:R-:W-:Y:S05]  /*3a80*/  BSYNC B1 ;  /* 0x0000000000017941 */ /* 0x000fea0003800000 */
.L_x_106:
        /* <DEDUP_REMOVED lines=9> */
.L_x_109:
[----:B------:R-:W-:Y:S05]  /*3b20*/  BSYNC B1 ;  /* 0x0000000000017941 */ /* 0x000fea0003800000 */
.L_x_108:
        /* <DEDUP_REMOVED lines=10> */
.L_x_111:
[----:B------:R-:W-:Y:S05]  /*3bd0*/  BSYNC B1 ;  /* 0x0000000000017941 */ /* 0x000fea0003800000 */
.L_x_110:
        /* <DEDUP_REMOVED lines=10> */
.L_x_113:
[----:B------:R-:W-:Y:S05]  /*3c80*/  BSYNC B1 ;  /* 0x0000000000017941 */ /* 0x000fea0003800000 */
.L_x_112:
        /* <DEDUP_REMOVED lines=9> */
.L_x_115:
[----:B------:R-:W-:Y:S05]  /*3d20*/  BSYNC B1 ;  /* 0x0000000000017941 */ /* 0x000fea0003800000 */
.L_x_114:
        /* <DEDUP_REMOVED lines=9> */
.L_x_117:
[----:B------:R-:W-:Y:S05]  /*3dc0*/  BSYNC B1 ;  /* 0x0000000000017941 */ /* 0x000fea0003800000 */
.L_x_116:
        /* <DEDUP_REMOVED lines=10> */
.L_x_119:
[----:B------:R-:W-:Y:S05]  /*3e70*/  BSYNC B1 ;  /* 0x0000000000017941 */ /* 0x000fea0003800000 */
.L_x_118:
        /* <DEDUP_REMOVED lines=10> */
.L_x_121:
[----:B------:R-:W-:Y:S05]  /*3f20*/  BSYNC B1 ;  /* 0x0000000000017941 */ /* 0x000fea0003800000 */
.L_x_120:
        /* <DEDUP_REMOVED lines=9> */
.L_x_123:
[----:B------:R-:W-:Y:S05]  /*3fc0*/  BSYNC B1 ;  /* 0x0000000000017941 */ /* 0x000fea0003800000 */
.L_x_122:
        /* <DEDUP_REMOVED lines=9> */
.L_x_125:
[----:B------:R-:W-:Y:S05]  /*4060*/  BSYNC B1 ;  /* 0x0000000000017941 */ /* 0x000fea0003800000 */
.L_x_124:
        /* <DEDUP_REMOVED lines=10> */
.L_x_127:
[----:B------:R-:W-:Y:S05]  /*4110*/  BSYNC B1 ;  /* 0x0000000000017941 */ /* 0x000fea0003800000 */
.L_x_126:
        /* <DEDUP_REMOVED lines=10> */
.L_x_129:
[----:B------:R-:W-:Y:S05]  /*41c0*/  BSYNC B1 ;  /* 0x0000000000017941 */ /* 0x000fea0003800000 */
.L_x_128:
        /* <DEDUP_REMOVED lines=9> */
.L_x_131:
[----:B------:R-:W-:Y:S05]  /*4260*/  BSYNC B1 ;  /* 0x0000000000017941 */ /* 0x000fea0003800000 */
.L_x_130:
        /* <DEDUP_REMOVED lines=9> */
.L_x_133:
[----:B------:R-:W-:Y:S05]  /*4300*/  BSYNC B1 ;  /* 0x0000000000017941 */ /* 0x000fea0003800000 */
.L_x_132:
        /* <DEDUP_REMOVED lines=10> */
.L_x_135:
[----:B------:R-:W-:Y:S05]  /*43b0*/  BSYNC B1 ;  /* 0x0000000000017941 */ /* 0x000fea0003800000 */
.L_x_134:
        /* <DEDUP_REMOVED lines=10> */
.L_x_137:
[----:B------:R-:W-:Y:S05]  /*4460*/  BSYNC B1 ;  /* 0x0000000000017941 */ /* 0x000fea0003800000 */
.L_x_136:
        /* <DEDUP_REMOVED lines=9> */
.L_x_139:
[----:B------:R-:W-:Y:S05]  /*4500*/  BSYNC B1 ;  /* 0x0000000000017941 */ /* 0x000fea0003800000 */
.L_x_138:
        /* <DEDUP_REMOVED lines=9> */
.L_x_141:
[----:B------:R-:W-:Y:S05]  /*45a0*/  BSYNC B1 ;  /* 0x0000000000017941 */ /* 0x000fea0003800000 */
.L_x_140:
        /* <DEDUP_REMOVED lines=10> */
.L_x_143:
[----:B------:R-:W-:Y:S05]  /*4650*/  BSYNC B1 ;  /* 0x0000000000017941 */ /* 0x000fea0003800000 */
.L_x_142:
        /* <DEDUP_REMOVED lines=10> */
.L_x_145:
[----:B------:R-:W-:Y:S05]  /*4700*/  BSYNC B1 ;  /* 0x0000000000017941 */ /* 0x000fea0003800000 */
.L_x_144:
        /* <DEDUP_REMOVED lines=9> */
.L_x_147:
[----:B------:R-:W-:Y:S05]  /*47a0*/  BSYNC B1 ;  /* 0x0000000000017941 */ /* 0x000fea0003800000 */
.L_x_146:
        /* <DEDUP_REMOVED lines=9> */
.L_x_149:
[----:B------:R-:W-:Y:S05]  /*4840*/  BSYNC B1 ;  /* 0x0000000000017941 */ /* 0x000fea0003800000 */
.L_x_148:
        /* <DEDUP_REMOVED lines=10> */
.L_x_151:
[----:B------:R-:W-:Y:S05]  /*48f0*/  BSYNC B1 ;  /* 0x0000000000017941 */ /* 0x000fea0003800000 */
.L_x_150:
        /* <DEDUP_REMOVED lines=10> */
.L_x_153:
[----:B------:R-:W-:Y:S05]  /*49a0*/  BSYNC B1 ;  /* 0x0000000000017941 */ /* 0x000fea0003800000 */
.L_x_152:
        /* <DEDUP_REMOVED lines=9> */
.L_x_155:
[----:B------:R-:W-:Y:S05]  /*4a40*/  BSYNC B1 ;  /* 0x0000000000017941 */ /* 0x000fea0003800000 */
.L_x_154:
        /* <DEDUP_REMOVED lines=9> */
.L_x_157:
[----:B------:R-:W-:Y:S05]  /*4ae0*/  BSYNC B1 ;  /* 0x0000000000017941 */ /* 0x000fea0003800000 */
.L_x_156:
        /* <DEDUP_REMOVED lines=10> */
.L_x_159:
[----:B------:R-:W-:Y:S05]  /*4b90*/  BSYNC B1 ;  /* 0x0000000000017941 */ /* 0x000fea0003800000 */
.L_x_158:
        /* <DEDUP_REMOVED lines=10> */
.L_x_161:
[----:B------:R-:W-:Y:S05]  /*4c40*/  BSYNC B1 ;  /* 0x0000000000017941 */ /* 0x000fea0003800000 */
.L_x_160:
        /* <DEDUP_REMOVED lines=9> */
.L_x_163:
[----:B------:R-:W-:Y:S05]  /*4ce0*/  BSYNC B1 ;  /* 0x0000000000017941 */ /* 0x000fea0003800000 */
.L_x_162:
        /* <DEDUP_REMOVED lines=9> */
.L_x_165:
[----:B------:R-:W-:Y:S05]  /*4d80*/  BSYNC B1 ;  /* 0x0000000000017941 */ /* 0x000fea0003800000 */
.L_x_164:
        /* <DEDUP_REMOVED lines=10> */
.L_x_167:
[----:B------:R-:W-:Y:S05]  /*4e30*/  BSYNC B1 ;  /* 0x0000000000017941 */ /* 0x000fea0003800000 */
.L_x_166:
        /* <DEDUP_REMOVED lines=10> */
.L_x_169:
[----:B------:R-:W-:Y:S05]  /*4ee0*/  BSYNC B1 ;  /* 0x0000000000017941 */ /* 0x000fea0003800000 */
.L_x_168:
        /* <DEDUP_REMOVED lines=9> */
.L_x_171:
[----:B------:R-:W-:Y:S05]  /*4f80*/  BSYNC B1 ;  /* 0x0000000000017941 */ /* 0x000fea0003800000 */
.L_x_170:
        /* <DEDUP_REMOVED lines=9> */
.L_x_173:
[----:B------:R-:W-:Y:S05]  /*5020*/  BSYNC B1 ;  /* 0x0000000000017941 */ /* 0x000fea0003800000 */
.L_x_172:
        /* <DEDUP_REMOVED lines=10> */
.L_x_175:
[----:B------:R-:W-:Y:S05]  /*50d0*/  BSYNC B1 ;  /* 0x0000000000017941 */ /* 0x000fea0003800000 */
.L_x_174:
        /* <DEDUP_REMOVED lines=10> */
.L_x_177:
[----:B------:R-:W-:Y:S05]  /*5180*/  BSYNC B1 ;  /* 0x0000000000017941 */ /* 0x000fea0003800000 */
.L_x_176:
        /* <DEDUP_REMOVED lines=9> */
.L_x_179:
[----:B------:R-:W-:Y:S05]  /*5220*/  BSYNC B1 ;  /* 0x0000000000017941 */ /* 0x000fea0003800000 */
.L_x_178:
        /* <DEDUP_REMOVED lines=9> */
.L_x_181:
[----:B------:R-:W-:Y:S05]  /*52c0*/  BSYNC B1 ;  /* 0x0000000000017941 */ /* 0x000fea0003800000 */
.L_x_180:
        /* <DEDUP_REMOVED lines=10> */
.L_x_183:
[----:B------:R-:W-:Y:S05]  /*5370*/  BSYNC B1 ;  /* 0x0000000000017941 */ /* 0x000fea0003800000 */
.L_x_182:
        /* <DEDUP_REMOVED lines=10> */
.L_x_185:
[----:B------:R-:W-:Y:S05]  /*5420*/  BSYNC B1 ;  /* 0x0000000000017941 */ /* 0x000fea0003800000 */
.L_x_184:
        /* <DEDUP_REMOVED lines=9> */
.L_x_187:
[----:B------:R-:W-:Y:S05]  /*54c0*/  BSYNC B1 ;  /* 0x0000000000017941 */ /* 0x000fea0003800000 */
.L_x_186:
        /* <DEDUP_REMOVED lines=9> */
.L_x_189:
[----:B------:R-:W-:Y:S05]  /*5560*/  BSYNC B1 ;  /* 0x0000000000017941 */ /* 0x000fea0003800000 */
.L_x_188:
        /* <DEDUP_REMOVED lines=10> */
.L_x_191:
[----:B------:R-:W-:Y:S05]  /*5610*/  BSYNC B1 ;  /* 0x0000000000017941 */ /* 0x000fea0003800000 */
.L_x_190:
        /* <DEDUP_REMOVED lines=10> */
.L_x_193:
[----:B------:R-:W-:Y:S05]  /*56c0*/  BSYNC B1 ;  /* 0x0000000000017941 */ /* 0x000fea0003800000 */
.L_x_192:
        /* <DEDUP_REMOVED lines=9> */
.L_x_195:
[----:B------:R-:W-:Y:S05]  /*5760*/  BSYNC B1 ;  /* 0x0000000000017941 */ /* 0x000fea0003800000 */
.L_x_194:
        /* <DEDUP_REMOVED lines=9> */
.L_x_197:
[----:B------:R-:W-:Y:S05]  /*5800*/  BSYNC B1 ;  /* 0x0000000000017941 */ /* 0x000fea0003800000 */
.L_x_196:
        /* <DEDUP_REMOVED lines=10> */
.L_x_199:
[----:B------:R-:W-:Y:S05]  /*58b0*/  BSYNC B1 ;  /* 0x0000000000017941 */ /* 0x000fea0003800000 */
.L_x_198:
        /* <DEDUP_REMOVED lines=10> */
.L_x_201:
[----:B------:R-:W-:Y:S05]  /*5960*/  BSYNC B1 ;  /* 0x0000000000017941 */ /* 0x000fea0003800000 */
.L_x_200:
        /* <DEDUP_REMOVED lines=9> */
.L_x_203:
[----:B------:R-:W-:Y:S05]  /*5a00*/  BSYNC B1 ;  /* 0x0000000000017941 */ /* 0x000fea0003800000 */
.L_x_202:
        /* <DEDUP_REMOVED lines=9> */
.L_x_205:
[----:B------:R-:W-:Y:S05]  /*5aa0*/  BSYNC B1 ;  /* 0x0000000000017941 */ /* 0x000fea0003800000 */
.L_x_204:
        /* <DEDUP_REMOVED lines=10> */
.L_x_207:
[----:B------:R-:W-:Y:S05]  /*5b50*/  BSYNC B1 ;  /* 0x0000000000017941 */ /* 0x000fea0003800000 */
.L_x_206:
        /* <DEDUP_REMOVED lines=10> */
.L_x_209:
[----:B------:R-:W-:Y:S05]  /*5c00*/  BSYNC B1 ;  /* 0x0000000000017941 */ /* 0x000fea0003800000 */
.L_x_208:
        /* <DEDUP_REMOVED lines=9> */
.L_x_211:
[----:B------:R-:W-:Y:S05]  /*5ca0*/  BSYNC B1 ;  /* 0x0000000000017941 */ /* 0x000fea0003800000 */
.L_x_210:
        /* <DEDUP_REMOVED lines=9> */
.L_x_213:
[----:B------:R-:W-:Y:S05]  /*5d40*/  BSYNC B1 ;  /* 0x0000000000017941 */ /* 0x000fea0003800000 */
.L_x_212:
        /* <DEDUP_REMOVED lines=10> */
.L_x_215:
[----:B------:R-:W-:Y:S05]  /*5df0*/  BSYNC B1 ;  /* 0x0000000000017941 */ /* 0x000fea0003800000 */
.L_x_214:
        /* <DEDUP_REMOVED lines=10> */
.L_x_217:
[----:B------:R-:W-:Y:S05]  /*5ea0*/  BSYNC B1 ;  /* 0x0000000000017941 */ /* 0x000fea0003800000 */
.L_x_216:
        /* <DEDUP_REMOVED lines=9> */
.L_x_219:
[----:B------:R-:W-:Y:S05]  /*5f40*/  BSYNC B1 ;  /* 0x0000000000017941 */ /* 0x000fea0003800000 */
.L_x_218:
        /* <DEDUP_REMOVED lines=9> */
.L_x_221:
[----:B------:R-:W-:Y:S05]  /*5fe0*/  BSYNC B1 ;  /* 0x0000000000017941 */ /* 0x000fea0003800000 */
.L_x_220:
        /* <DEDUP_REMOVED lines=10> */
.L_x_223:
[----:B------:R-:W-:Y:S05]  /*6090*/  BSYNC B1 ;  /* 0x0000000000017941 */ /* 0x000fea0003800000 */
.L_x_222:
        /* <DEDUP_REMOVED lines=10> */
.L_x_225:
[----:B------:R-:W-:Y:S05]  /*6140*/  BSYNC B1 ;  /* 0x0000000000017941 */ /* 0x000fea0003800000 */
.L_x_224:
        /* <DEDUP_REMOVED lines=9> */
.L_x_227:
[----:B------:R-:W-:Y:S05]  /*61e0*/  BSYNC B1 ;  /* 0x0000000000017941 */ /* 0x000fea0003800000 */
.L_x_226:
        /* <DEDUP_REMOVED lines=9> */
.L_x_229:
[----:B------:R-:W-:Y:S05]  /*6280*/  BSYNC B1 ;  /* 0x0000000000017941 */ /* 0x000fea0003800000 */
.L_x_228:
        /* <DEDUP_REMOVED lines=10> */
.L_x_231:
[----:B------:R-:W-:Y:S05]  /*6330*/  BSYNC B1 ;  /* 0x0000000000017941 */ /* 0x000fea0003800000 */
.L_x_230:
        /* <DEDUP_REMOVED lines=10> */
.L_x_233:
[----:B------:R-:W-:Y:S05]  /*63e0*/  BSYNC B1 ;  /* 0x0000000000017941 */ /* 0x000fea0003800000 */
.L_x_232:
        /* <DEDUP_REMOVED lines=9> */
.L_x_235:
[----:B------:R-:W-:Y:S05]  /*6480*/  BSYNC B1 ;  /* 0x0000000000017941 */ /* 0x000fea0003800000 */
.L_x_234:
        /* <DEDUP_REMOVED lines=9> */
.L_x_237:
[----:B------:R-:W-:Y:S05]  /*6520*/  BSYNC B1 ;  /* 0x0000000000017941 */ /* 0x000fea0003800000 */
.L_x_236:
        /* <DEDUP_REMOVED lines=10> */
.L_x_239:
[----:B------:R-:W-:Y:S05]  /*65d0*/  BSYNC B1 ;  /* 0x0000000000017941 */ /* 0x000fea0003800000 */
.L_x_238:
        /* <DEDUP_REMOVED lines=10> */
.L_x_241:
[----:B------:R-:W-:Y:S05]  /*6680*/  BSYNC B1 ;  /* 0x0000000000017941 */ /* 0x000fea0003800000 */
.L_x_240:
        /* <DEDUP_REMOVED lines=9> */
.L_x_243:
[----:B------:R-:W-:Y:S05]  /*6720*/  BSYNC B1 ;  /* 0x0000000000017941 */ /* 0x000fea0003800000 */
.L_x_242:
        /* <DEDUP_REMOVED lines=9> */
.L_x_245:
[----:B------:R-:W-:Y:S05]  /*67c0*/  BSYNC B1 ;  /* 0x0000000000017941 */ /* 0x000fea0003800000 */
.L_x_244:
        /* <DEDUP_REMOVED lines=10> */
.L_x_247:
[----:B------:R-:W-:Y:S05]  /*6870*/  BSYNC B1 ;  /* 0x0000000000017941 */ /* 0x000fea0003800000 */
.L_x_246:
        /* <DEDUP_REMOVED lines=10> */
.L_x_249:
[----:B------:R-:W-:Y:S05]  /*6920*/  BSYNC B1 ;  /* 0x0000000000017941 */ /* 0x000fea0003800000 */
.L_x_248:
        /* <DEDUP_REMOVED lines=9> */
.L_x_251:
[----:B------:R-:W-:Y:S05]  /*69c0*/  BSYNC B1 ;  /* 0x0000000000017941 */ /* 0x000fea0003800000 */
.L_x_250:
        /* <DEDUP_REMOVED lines=9> */
.L_x_253:
[----:B------:R-:W-:Y:S05]  /*6a60*/  BSYNC B1 ;  /* 0x0000000000017941 */ /* 0x000fea0003800000 */
.L_x_252:
        /* <DEDUP_REMOVED lines=10> */
.L_x_255:
[----:B------:R-:W-:Y:S05]  /*6b10*/  BSYNC B1 ;  /* 0x0000000000017941 */ /* 0x000fea0003800000 */
.L_x_254:
        /* <DEDUP_REMOVED lines=10> */
.L_x_257:
[----:B------:R-:W-:Y:S05]  /*6bc0*/  BSYNC B1 ;  /* 0x0000000000017941 */ /* 0x000fea0003800000 */
.L_x_256:
        /* <DEDUP_REMOVED lines=9> */
.L_x_259:
[----:B------:R-:W-:Y:S05]  /*6c60*/  BSYNC B1 ;  /* 0x0000000000017941 */ /* 0x000fea0003800000 */
.L_x_258:
        /* <DEDUP_REMOVED lines=9> */
.L_x_261:
[----:B------:R-:W-:Y:S05]  /*6d00*/  BSYNC B1 ;  /* 0x0000000000017941 */ /* 0x000fea0003800000 */
.L_x_260:
        /* <DEDUP_REMOVED lines=10> */
.L_x_263:
[----:B------:R-:W-:Y:S05]  /*6db0*/  BSYNC B1 ;  /* 0x0000000000017941 */ /* 0x000fea0003800000 */
.L_x_262:
        /* <DEDUP_REMOVED lines=10> */
.L_x_265:
[----:B------:R-:W-:Y:S05]  /*6e60*/  BSYNC B1 ;  /* 0x0000000000017941 */ /* 0x000fea0003800000 */
.L_x_264:
        /* <DEDUP_REMOVED lines=9> */
.L_x_267:
[----:B------:R-:W-:Y:S05]  /*6f00*/  BSYNC B1 ;  /* 0x0000000000017941 */ /* 0x000fea0003800000 */
.L_x_266:
        /* <DEDUP_REMOVED lines=9> */
.L_x_269:
[----:B------:R-:W-:Y:S05]  /*6fa0*/  BSYNC B1 ;  /* 0x0000000000017941 */ /* 0x000fea0003800000 */
.L_x_268:
        /* <DEDUP_REMOVED lines=10> */
.L_x_271:
[----:B------:R-:W-:Y:S05]  /*7050*/  BSYNC B1 ;  /* 0x0000000000017941 */ /* 0x000fea0003800000 */
.L_x_270:
        /* <DEDUP_REMOVED lines=10> */
.L_x_273:
[----:B------:R-:W-:Y:S05]  /*7100*/  BSYNC B1 ;  /* 0x0000000000017941 */ /* 0x000fea0003800000 */
.L_x_272:
        /* <DEDUP_REMOVED lines=9> */
.L_x_275:
[----:B------:R-:W-:Y:S05]  /*71a0*/  BSYNC B1 ;  /* 0x0000000000017941 */ /* 0x000fea0003800000 */
.L_x_274:
        /* <DEDUP_REMOVED lines=9> */
.L_x_277:
[----:B------:R-:W-:Y:S05]  /*7240*/  BSYNC B1 ;  /* 0x0000000000017941 */ /* 0x000fea0003800000 */
.L_x_276:
        /* <DEDUP_REMOVED lines=10> */
.L_x_279:
[----:B------:R-:W-:Y:S05]  /*72f0*/  BSYNC B1 ;  /* 0x0000000000017941 */ /* 0x000fea0003800000 */
.L_x_278:
        /* <DEDUP_REMOVED lines=10> */
.L_x_281:
[----:B------:R-:W-:Y:S05]  /*73a0*/  BSYNC B1 ;  /* 0x0000000000017941 */ /* 0x000fea0003800000 */
.L_x_280:
[----:B-----5:R-:W-:Y:S01]  /*73b0*/  IMAD.U32 R3, R24, 0x10000, RZ ;  /* 0x0001000018037824 */ /* 0x020fe200078e00ff */
[----:B------:R-:W-:Y:S01]  /*73c0*/  ISETP.GT.AND P1, PT, R0, 0x8, P1 ;  /* 0x000000080000780c */ /* 0x000fe20000f24270 */
[----:B------:R-:W-:Y:S02]  /*73d0*/  BSSY B1, `(.L_x_282) ;  /* 0x0000007000017945 */ /* 0x000fe40003800000 */
[----:B01--4-:R-:W-:-:S04]  /*73e0*/  FMUL R6, R3, R156 ;  /* 0x0000009c03067220 */ /* 0x013fc80000400000 */
[----:B------:R-:W-:-:S05]  /*73f0*/  FFMA R6, R149, R155, R6 ;  /* 0x0000009b95067223 */ /* 0x000fca0000000006 */
[----:B------:R-:W-:-:S05]  /*7400*/  F2FP.BF16.F32.PACK_AB R6, RZ, R6 ;  /* 0x00000006ff06723e */ /* 0x000fca00000010ff */
[----:B------:R0:W-:Y:S01]  /*7410*/  @P3 STG.E.U16 desc[UR36][R4.64+0x1f2], R6 ;  /* 0x0001f20604003986 */ /* 0x0001e2000c101524 */
[----:B------:R-:W-:Y:S05]  /*7420*/  @!P1 BRA `(.L_x_283) ;  /* 0x0000000000049947 */ /* 0x000fea0003800000 */
[----:B------:R1:W5:Y:S02]  /*7430*/  LDG.E.LTC128B.U16 R24, desc[UR36][R8.64+0x1f0] ;  /* 0x0001f02408187981 */ /* 0x000364000c1e1520 */
.L_x_283:
[----:B------:R-:W-:Y:S05]  /*7440*/  BSYNC B1 ;  /* 0x0000000000017941 */ /* 0x000fea0003800000 */
.L_x_282:
[----:B-----5:R-:W-:Y:S01]  /*7450*/  IMAD.U32 R3, R24, 0x10000, RZ ;  /* 0x0001000018037824 */ /* 0x020fe200078e00ff */
[----:B------:R-:W-:Y:S01]  /*7460*/  ISETP.GT.AND P0, PT, R0, 0x8, P0 ;  /* 0x000000080000780c */ /* 0x000fe20000704270 */
[----:B0-----:R-:W-:Y:S01]  /*7470*/  @P1 IMAD.MOV.U32 R4, RZ, RZ, R10 ;  /* 0x000000ffff041224 */ /* 0x001fe200078e000a */
[----:B------:R-:W-:Y:S01]  /*7480*/  BSSY B1, `(.L_x_284) ;  /* 0x0000008000017945 */ /* 0x000fe20003800000 */
[----:B------:R-:W-:Y:S01]  /*7490*/  FMUL R3, R3, R156 ;  /* 0x0000009c03037220 */ /* 0x000fe20000400000 */
[----:B------:R-:W-:-:S03]  /*74a0*/  @P1 IMAD.MOV.U32 R5, RZ, RZ, R11 ;  /* 0x000000ffff051224 */ /* 0x000fc600078e000b */
[----:B------:R-:W-:-:S05]  /*74b0*/  FFMA R3, R150, R155, R3 ;  /* 0x0000009b96037223 */ /* 0x000fca0000000003 */
[----:B------:R-:W-:-:S05]  /*74c0*/  F2FP.BF16.F32.PACK_AB R3, RZ, R3 ;  /* 0x00000003ff03723e */ /* 0x000fca00000010ff */
[----:B------:R0:W-:Y:S01]  /*74d0*/  @P1 STG.E.U16 desc[UR36][R4.64+0x1f0], R3 ;  /* 0x0001f00304001986 */ /* 0x0001e2000c101524 */
[----:B------:R-:W-:Y:S05]  /*74e0*/  @!P0 BRA `(.L_x_285) ;  /* 0x0000000000048947 */ /* 0x000fea0003800000 */
[----:B------:R4:W5:Y:S02]  /*74f0*/  LDG.E.LTC128B.U16 R24, desc[UR36][R8.64+0x1f2] ;  /* 0x0001f22408187981 */ /* 0x000964000c1e1520 */
.L_x_285:
[----:B------:R-:W-:Y:S05]  /*7500*/  BSYNC B1 ;  /* 0x0000000000017941 */ /* 0x000fea0003800000 */
.L_x_284:
[----:B------:R-:W-:Y:S05]  /*7510*/  @!P0 BRA `(.L_x_286) ;  /* 0x0000002400308947 */ /* 0x000fea0003800000 */
[----:B0----5:R-:W-:-:S04]  /*7520*/  IMAD.U32 R3, R24, 0x10000, RZ ;  /* 0x0001000018037824 */ /* 0x021fc800078e00ff */
[----:B------:R-:W-:-:S04]  /*7530*/  FMUL R0, R3, R156 ;  /* 0x0000009c03007220 */ /* 0x000fc80000400000 */
[----:B------:R-:W-:-:S05]  /*7540*/  FFMA R0, R151, R155, R0 ;  /* 0x0000009b97007223 */ /* 0x000fca0000000000 */
[----:B------:R-:W-:-:S05]  /*7550*/  F2FP.BF16.F32.PACK_AB R0, RZ, R0 ;  /* 0x00000000ff00723e */ /* 0x000fca00000010ff */
[----:B------:R0:W-:Y:S01]  /*7560*/  STG.E.U16 desc[UR36][R10.64+0x1f2], R0 ;  /* 0x0001f2000a007986 */ /* 0x0001e2000c101524 */
[----:B------:R-:W-:Y:S05]  /*7570*/  BRA `(.L_x_286) ;  /* 0x0000002400187947 */ /* 0x000fea0003800000 */
.L_x_33:
[----:B------:R-:W-:Y:S01]  /*7580*/  ISETP.GT.AND P0, PT, R3, 0x1, PT ;  /* 0x000000010300780c */ /* 0x000fe20003f04270 */
[----:B------:R-:W-:Y:S01]  /*7590*/  ULDC.64 UR4, c[0x0][0x5c0] ;  /* 0x0001700000047ab9 */ /* 0x000fe20000000a00 */
[-C--:B------:R-:W-:Y:S01]  /*75a0*/  FMUL R24, R24, R155.reuse ;  /* 0x0000009b18187220 */ /* 0x080fe20000400000 */
[-C--:B------:R-:W-:Y:S01]  /*75b0*/  FMUL R25, R25, R155.reuse ;  /* 0x0000009b19197220 */ /* 0x080fe20000400000 */
[----:B------:R-:W-:Y:S01]  /*75c0*/  ISETP.GT.AND P3, PT, R0, RZ, P0 ;  /* 0x000000ff0000720c */ /* 0x000fe20000764270 */
[-C--:B------:R-:W-:Y:S01]  /*75d0*/  FMUL R26, R26, R155.reuse ;  /* 0x0000009b1a1a7220 */ /* 0x080fe20000400000 */
[----:B------:R-:W-:Y:S01]  /*75e0*/  LEA R4, P4, R160, UR4, 0x1 ;  /* 0x00000004a0047c11 */ /* 0x000fe2000f8808ff */
[-C--:B------:R-:W-:Y:S01]  /*75f0*/  FMUL R27, R27, R155.reuse ;  /* 0x0000009b1b1b7220 */ /* 0x080fe20000400000 */
[----:B------:R-:W-:Y:S01]  /*7600*/  F2FP.BF16.F32.PACK_AB R24, RZ, R24 ;  /* 0x00000018ff18723e */ /* 0x000fe200000010ff */
[-C--:B------:R-:W-:Y:S01]  /*7610*/  FMUL R28, R28, R155.reuse ;  /* 0x0000009b1c1c7220 */ /* 0x080fe20000400000 */
[----:B------:R-:W-:Y:S01]  /*7620*/  LEA.HI.X R5, R160, UR5, R153, 0x1, P4 ;  /* 0x00000005a0057c11 */ /* 0x000fe2000a0f0c99 */
[----:B------:R-:W-:Y:S01]  /*7630*/  FMUL R29, R29, R155 ;  /* 0x0000009b1d1d7220 */ /* 0x000fe20000400000 */
[----:B------:R-:W-:Y:S01]  /*7640*/  F2FP.BF16.F32.PACK_AB R25, RZ, R25 ;  /* 0x00000019ff19723e */ /* 0x000fe200000010ff */
[-C--:B------:R-:W-:Y:S01]  /*7650*/  FMUL R30, R30, R155.reuse ;  /* 0x0000009b1e1e7220 */ /* 0x080fe20000400000 */
[----:B------:R-:W-:Y:S01]  /*7660*/  SHF.L.U64.HI R11, R10, 0x4, R11 ;  /* 0x000000040a0b7819 */ /* 0x000fe2000001020b */
[----:B------:R-:W-:Y:S01]  /*7670*/  @P1 STG.E.U16 desc[UR36][R4.64], R24 ;  /* 0x0000001804001986 */ /* 0x000fe2000c101524 */
[----:B------:R-:W-:Y:S01]  /*7680*/  ISETP.GT.AND P1, PT, R3, 0x8, PT ;  /* 0x000000080300780c */ /* 0x000fe20003f24270 */
[-C--:B------:R-:W-:Y:S01]  /*7690*/  FMUL R31, R31, R155.reuse ;  /* 0x0000009b1f1f7220 */ /* 0x080fe20000400000 */
[----:B------:R-:W-:Y:S01]  /*76a0*/  ISETP.GT.AND P4, PT, R0, 0x8, P0 ;  /* 0x000000080000780c */ /* 0x000fe20000784270 */
[----:B------:R-:W-:Y:S01]  /*76b0*/  @P3 STG.E.U16 desc[UR36][R4.64+0x2], R25 ;  /* 0x0000021904003986 */ /* 0x000fe2000c101524 */
[----:B------:R-:W-:Y:S01]  /*76c0*/  LEA R6, P3, R10, R4, 0x4 ;  /* 0x000000040a067211 */ /* 0x000fe200078620ff */
[-C--:B------:R-:W-:Y:S01]  /*76d0*/  FMUL R32, R32, R155.reuse ;  /* 0x0000009b20207220 */ /* 0x080fe20000400000 */
[C---:B------:R-:W-:Y:S01]  /*76e0*/  ISETP.GT.AND P2, PT, R0.reuse, 0x8, P2 ;  /* 0x000000080000780c */ /* 0x040fe20001744270 */
[-C--:B------:R-:W-:Y:S01]  /*76f0*/  FMUL R33, R33, R155.reuse ;  /* 0x0000009b21217220 */ /* 0x080fe20000400000 */
[----:B------:R-:W-:Y:S01]  /*7700*/  ISETP.GT.AND P0, PT, R3, 0x9, PT ;  /* 0x000000090300780c */ /* 0x000fe20003f04270 */
[----:B------:R-:W-:Y:S01]  /*7710*/  IMAD.X R7, R11, 0x1, R5, P3 ;  /* 0x000000010b077824 */ /* 0x000fe200018e0605 */
[----:B------:R-:W-:Y:S01]  /*7720*/  ISETP.GT.AND P5, PT, R0, RZ, P1 ;  /* 0x000000ff0000720c */ /* 0x000fe20000fa4270 */
[-C--:B------:R-:W-:Y:S01]  /*7730*/  FMUL R34, R34, R155.reuse ;  /* 0x0000009b22227220 */ /* 0x080fe20000400000 */
[----:B------:R-:W-:Y:S01]  /*7740*/  ISETP.GT.AND P3, PT, R0, RZ, P0 ;  /* 0x000000ff0000720c */ /* 0x000fe20000764270 */
[-C--:B------:R-:W-:Y:S01]  /*7750*/  FMUL R35, R35, R155.reuse ;  /* 0x0000009b23237220 */ /* 0x080fe20000400000 */
[----:B------:R-:W-:Y:S01]  /*7760*/  F2FP.BF16.F32.PACK_AB R26, RZ, R26 ;  /* 0x0000001aff1a723e */ /* 0x000fe200000010ff */
[----:B------:R-:W-:Y:S01]  /*7770*/  FMUL R36, R36, R155 ;  /* 0x0000009b24247220 */ /* 0x000fe20000400000 */
[----:B------:R-:W-:Y:S01]  /*7780*/  F2FP.BF16.F32.PACK_AB R27, RZ, R27 ;  /* 0x0000001bff1b723e */ /* 0x000fe200000010ff */
[----:B------:R-:W-:Y:S01]  /*7790*/  FMUL R37, R37, R155 ;  /* 0x0000009b25257220 */ /* 0x000fe20000400000 */
[----:B------:R-:W-:Y:S01]  /*77a0*/  F2FP.BF16.F32.PACK_AB R28, RZ, R28 ;  /* 0x0000001cff1c723e */ /* 0x000fe200000010ff */
[----:B------:R-:W-:Y:S01]  /*77b0*/  @P2 STG.E.U16 desc[UR36][R6.64], R26 ;  /* 0x0000001a06002986 */ /* 0x000fe2000c101524 */
[----:B------:R-:W-:Y:S01]  /*77c0*/  F2FP.BF16.F32.PACK_AB R29, RZ, R29 ;  /* 0x0000001dff1d723e */ /* 0x000fe200000010ff */
[-C--:B------:R-:W-:Y:S01]  /*77d0*/  FMUL R38, R38, R155.reuse ;  /* 0x0000009b26267220 */ /* 0x080fe20000400000 */
[C---:B------:R-:W-:Y:S01]  /*77e0*/  ISETP.GT.AND P2, PT, R0.reuse, 0x8, P1 ;  /* 0x000000080000780c */ /* 0x040fe20000f44270 */
[----:B------:R-:W-:Y:S01]  /*77f0*/  @P4 STG.E.U16 desc[UR36][R6.64+0x2], R27 ;  /* 0x0000021b06004986 */ /* 0x000fe2000c101524 */
[----:B------:R-:W-:Y:S01]  /*7800*/  ISETP.GT.AND P1, PT, R3, 0x10, PT ;  /* 0x000000100300780c */ /* 0x000fe20003f24270 */
[-C--:B------:R-:W-:Y:S01]  /*7810*/  FMUL R39, R39, R155.reuse ;  /* 0x0000009b27277220 */ /* 0x080fe20000400000 */
[----:B------:R-:W-:Y:S01]  /*7820*/  F2FP.BF16.F32.PACK_AB R30, RZ, R30 ;  /* 0x0000001eff1e723e */ /* 0x000fe200000010ff */
[----:B------:R-:W-:Y:S01]  /*7830*/  @P5 STG.E.U16 desc[UR36][R4.64+0x10], R28 ;  /* 0x0000101c04005986 */ /* 0x000fe2000c101524 */
[----:B------:R-:W-:Y:S01]  /*7840*/  ISETP.GT.AND P4, PT, R0, RZ, P1 ;  /* 0x000000ff0000720c */ /* 0x000fe20000f84270 */
[----:B------:R-:W-:Y:S01]  /*7850*/  FMUL R40, R40, R155 ;  /* 0x0000009b28287220 */ /* 0x000fe20000400000 */
[----:B------:R-:W-:Y:S01]  /*7860*/  F2FP.BF16.F32.PACK_AB R31, RZ, R31 ;  /* 0x0000001fff1f723e */ /* 0x000fe200000010ff */
[----:B------:R-:W-:Y:S01]  /*7870*/  @P3 STG.E.U16 desc[UR36][R4.64+0x12], R29 ;  /* 0x0000121d04003986 */ /* 0x000fe2000c101524 */
[----:B------:R-:W-:Y:S01]  /*7880*/  ISETP.GT.AND P3, PT, R0, 0x8, P0 ;  /* 0x000000080000780c */ /* 0x000fe20000764270 */
[-C--:B------:R-:W-:Y:S01]  /*7890*/  FMUL R41, R41, R155.reuse ;  /* 0x0000009b29297220 */ /* 0x080fe20000400000 */
[----:B------:R-:W-:Y:S01]  /*78a0*/  ISETP.GT.AND P0, PT, R3, 0x11, PT ;  /* 0x000000110300780c */ /* 0x000fe20003f04270 */
[----:B------:R-:W-:Y:S01]  /*78b0*/  @P2 STG.E.U16 desc[UR36][R6.64+0x10], R30 ;  /* 0x0000101e06002986 */ /* 0x000fe2000c101524 */
[----:B------:R-:W-:Y:S01]  /*78c0*/  F2FP.BF16.F32.PACK_AB R32, RZ, R32 ;  /* 0x00000020ff20723e */ /* 0x000fe200000010ff */
[-C--:B------:R-:W-:Y:S01]  /*78d0*/  FMUL R42, R42, R155.reuse ;  /* 0x0000009b2a2a7220 */ /* 0x080fe20000400000 */
[C---:B------:R-:W-:Y:S01]  /*78e0*/  ISETP.GT.AND P5, PT, R0.reuse, RZ, P0 ;  /* 0x000000ff0000720c */ /* 0x040fe200007a4270 */
[-C--:B------:R-:W-:Y:S01]  /*78f0*/  FMUL R43, R43, R155.reuse ;  /* 0x0000009b2b2b7220 */ /* 0x080fe20000400000 */
[----:B------:R-:W-:Y:S01]  /*7900*/  ISETP.GT.AND P2, PT, R0, 0x8, P1 ;  /* 0x000000080000780c */ /* 0x000fe20000f44270 */
[-C--:B------:R-:W-:Y:S01]  /*7910*/  FMUL R44, R44, R155.reuse ;  /* 0x0000009b2c2c7220 */ /* 0x080fe20000400000 */
[----:B------:R-:W-:Y:S01]  /*7920*/  ISETP.GT.AND P1, PT, R3, 0x18, PT ;  /* 0x000000180300780c */ /* 0x000fe20003f24270 */
[----:B------:R-:W-:Y:S01]  /*7930*/  FMUL R45, R45, R155 ;  /* 0x0000009b2d2d7220 */ /* 0x000fe20000400000 */
[----:B------:R-:W-:Y:S01]  /*7940*/  F2FP.BF16.F32.PACK_AB R33, RZ, R33 ;  /* 0x00000021ff21723e */ /* 0x000fe200000010ff */
[----:B------:R-:W-:Y:S01]  /*7950*/  @P3 STG.E.U16 desc[UR36][R6.64+0x12], R31 ;  /* 0x0000121f06003986 */ /* 0x000fe2000c101524 */
[----:B------:R-:W-:Y:S01]  /*7960*/  ISETP.GT.AND P3, PT, R0, 0x8, P0 ;  /* 0x000000080000780c */ /* 0x000fe20000764270 */
[-C--:B------:R-:W-:Y:S01]  /*7970*/  FMUL R46, R46, R155.reuse ;  /* 0x0000009b2e2e7220 */ /* 0x080fe20000400000 */
[----:B------:R-:W-:Y:S01]  /*7980*/  ISETP.GT.AND P0, PT, R3, 0x19, PT ;  /* 0x000000190300780c */ /* 0x000fe20003f04270 */
[----:B------:R-:W-:Y:S01]  /*7990*/  @P4 STG.E.U16 desc[UR36][R4.64+0x20], R32 ;  /* 0x0000202004004986 */ /* 0x000fe2000c101524 */
[C---:B------:R-:W-:Y:S01]  /*79a0*/  ISETP.GT.AND P4, PT, R0.reuse, RZ, P1 ;  /* 0x000000ff0000720c */ /* 0x040fe20000f84270 */
[-C--:B------:R-:W-:Y:S01]  /*79b0*/  FMUL R47, R47, R155.reuse ;  /* 0x0000009b2f2f7220 */ /* 0x080fe20000400000 */
[----:B------:R-:W-:Y:S01]  /*79c0*/  F2FP.BF16.F32.PACK_AB R34, RZ, R34 ;  /* 0x00000022ff22723e */ /* 0x000fe200000010ff */
[----:B------:R-:W-:Y:S01]  /*79d0*/  @P5 STG.E.U16 desc[UR36][R4.64+0x22], R33 ;  /* 0x0000222104005986 */ /* 0x000fe2000c101524 */
[----:B------:R-:W-:Y:S01]  /*79e0*/  ISETP.GT.AND P5, PT, R0, RZ, P0 ;  /* 0x000000ff0000720c */ /* 0x000fe200007a4270 */
[----:B------:R-:W-:Y:S01]  /*79f0*/  FMUL R48, R48, R155 ;  /* 0x0000009b30307220 */ /* 0x000fe20000400000 */
[----:B------:R-:W-:Y:S01]  /*7a00*/  F2FP.BF16.F32.PACK_AB R35, RZ, R35 ;  /* 0x00000023ff23723e */ /* 0x000fe200000010ff */
[----:B------:R-:W-:Y:S01]  /*7a10*/  @P2 STG.E.U16 desc[UR36][R6.64+0x20], R34 ;  /* 0x0000202206002986 */ /* 0x000fe2000c101524 */
[----:B------:R-:W-:Y:S01]  /*7a20*/  F2FP.BF16.F32.PACK_AB R36, RZ, R36 ;  /* 0x00000024ff24723e */ /* 0x000fe200000010ff */
[-C--:B------:R-:W-:Y:S01]  /*7a30*/  FMUL R49, R49, R155.reuse ;  /* 0x0000009b31317220 */ /* 0x080fe20000400000 */
[----:B------:R-:W-:Y:S01]  /*7a40*/  ISETP.GT.AND P2, PT, R0, 0x8, P1 ;  /* 0x000000080000780c */ /* 0x000fe20000f44270 */
[----:B------:R-:W-:Y:S01]  /*7a50*/  @P3 STG.E.U16 desc[UR36][R6.64+0x22], R35 ;  /* 0x0000222306003986 */ /* 0x000fe2000c101524 */
[----:B------:R-:W-:Y:S01]  /*7a60*/  ISETP.GT.AND P1, PT, R3, 0x20, PT ;  /* 0x000000200300780c */ /* 0x000fe20003f24270 */
[----:B------:R-:W-:Y:S01]  /*7a70*/  FMUL R50, R50, R155 ;  /* 0x0000009b32327220 */ /* 0x000fe20000400000 */
[----:B------:R-:W-:Y:S01]  /*7a80*/  F2FP.BF16.F32.PACK_AB R37, RZ, R37 ;  /* 0x00000025ff25723e */ /* 0x000fe200000010ff */
[----:B------:R-:W-:Y:S01]  /*7a90*/  @P4 STG.E.U16 desc[UR36][R4.64+0x30], R36 ;  /* 0x0000302404004986 */ /* 0x000fe2000c101524 */
[C---:B------:R-:W-:Y:S01]  /*7aa0*/  ISETP.GT.AND P3, PT, R0.reuse, 0x8, P0 ;  /* 0x000000080000780c */ /* 0x040fe20000764270 */
[-C--:B------:R-:W-:Y:S01]  /*7ab0*/  FMUL R51, R51, R155.reuse ;  /* 0x0000009b33337220 */ /* 0x080fe20000400000 */
[----:B------:R-:W-:Y:S01]  /*7ac0*/  ISETP.GT.AND P0, PT, R3, 0x21, PT ;  /* 0x000000210300780c */ /* 0x000fe20003f04270 */
[----:B------:R-:W-:Y:S01]  /*7ad0*/  @P5 STG.E.U16 desc[UR36][R4.64+0x32], R37 ;  /* 0x0000322504005986 */ /* 0x000fe2000c101524 */
[----:B------:R-:W-:Y:S01]  /*7ae0*/  ISETP.GT.AND P4, PT, R0, RZ, P1 ;  /* 0x000000ff0000720c */ /* 0x000fe20000f84270 */
[-C--:B------:R-:W-:Y:S01]  /*7af0*/  FMUL R52, R52, R155.reuse ;  /* 0x0000009b34347220 */ /* 0x080fe20000400000 */
[----:B------:R-:W-:Y:S01]  /*7b00*/  F2FP.BF16.F32.PACK_AB R38, RZ, R38 ;  /* 0x00000026ff26723e */ /* 0x000fe200000010ff */
[-C--:B------:R-:W-:Y:S01]  /*7b10*/  FMUL R53, R53, R155.reuse ;  /* 0x0000009b35357220 */ /* 0x080fe20000400000 */
        /* <DEDUP_REMOVED lines=325> */
[----:B------:R-:W-:Y:S01]  /*8f70*/  FMUL R151, R151, R155 ;  /* 0x0000009b97977220 */ /* 0x000fe20000400000 */
[----:B------:R-:W-:Y:S01]  /*8f80*/  ISETP.GT.AND P2, PT, R0, 0x8, P1 ;  /* 0x000000080000780c */ /* 0x000fe20000f44270 */
[----:B------:R-:W-:Y:S01]  /*8f90*/  @P3 STG.E.U16 desc[UR36][R6.64+0x132], R103 ;  /* 0x0001326706003986 */ /* 0x000fe2000c101524 */
[----:B------:R-:W-:-:S02]  /*8fa0*/  ISETP.GT.AND P1, PT, R3, 0xa8, PT ;  /* 0x000000a80300780c */ /* 0x000fc40003f24270 */
[----:B------:R-:W-:Y:S01]  /*8fb0*/  F2FP.BF16.F32.PACK_AB R105, RZ, R105 ;  /* 0x00000069ff69723e */ /* 0x000fe200000010ff */
[----:B------:R-:W-:Y:S01]  /*8fc0*/  @P4 STG.E.U16 desc[UR36][R4.64+0x140], R104 ;  /* 0x0001406804004986 */ /* 0x000fe2000c101524 */
[C---:B------:R-:W-:Y:S02]  /*8fd0*/  ISETP.GT.AND P3, PT, R0.reuse, 0x8, P0 ;  /* 0x000000080000780c */ /* 0x040fe40000764270 */
[----:B------:R-:W-:Y:S01]  /*8fe0*/  ISETP.GT.AND P0, PT, R3, 0xa9, PT ;  /* 0x000000a90300780c */ /* 0x000fe20003f04270 */
[----:B------:R-:W-:Y:S01]  /*8ff0*/  @P5 STG.E.U16 desc[UR36][R4.64+0x142], R105 ;  /* 0x0001426904005986 */ /* 0x000fe2000c101524 */
[C---:B------:R-:W-:Y:S02]  /*9000*/  ISETP.GT.AND P4, PT, R0.reuse, RZ, P1 ;  /* 0x000000ff0000720c */ /* 0x040fe40000f84270 */
[----:B------:R-:W-:Y:S02]  /*9010*/  F2FP.BF16.F32.PACK_AB R106, RZ, R106 ;  /* 0x0000006aff6a723e */ /* 0x000fe400000010ff */
[----:B------:R-:W-:-:S02]  /*9020*/  ISETP.GT.AND P5, PT, R0, RZ, P0 ;  /* 0x000000ff0000720c */ /* 0x000fc400007a4270 */
[----:B------:R-:W-:Y:S01]  /*9030*/  F2FP.BF16.F32.PACK_AB R107, RZ, R107 ;  /* 0x0000006bff6b723e */ /* 0x000fe200000010ff */
[----:B------:R-:W-:Y:S01]  /*9040*/  @P2 STG.E.U16 desc[UR36][R6.64+0x140], R106 ;  /* 0x0001406a06002986 */ /* 0x000fe2000c101524 */
[----:B------:R-:W-:Y:S02]  /*9050*/  F2FP.BF16.F32.PACK_AB R108, RZ, R108 ;  /* 0x0000006cff6c723e */ /* 0x000fe400000010ff */
[C---:B------:R-:W-:Y:S01]  /*9060*/  ISETP.GT.AND P2, PT, R0.reuse, 0x8, P1 ;  /* 0x000000080000780c */ /* 0x040fe20000f44270 */
[----:B------:R-:W-:Y:S01]  /*9070*/  @P3 STG.E.U16 desc[UR36][R6.64+0x142], R107 ;  /* 0x0001426b06003986 */ /* 0x000fe2000c101524 */
[----:B------:R-:W-:Y:S02]  /*9080*/  ISETP.GT.AND P1, PT, R3, 0xb0, PT ;  /* 0x000000b00300780c */ /* 0x000fe40003f24270 */
[----:B------:R-:W-:Y:S01]  /*9090*/  F2FP.BF16.F32.PACK_AB R109, RZ, R109 ;  /* 0x0000006dff6d723e */ /* 0x000fe200000010ff */
[----:B------:R-:W-:Y:S01]  /*90a0*/  @P4 STG.E.U16 desc[UR36][R4.64+0x150], R108 ;  /* 0x0001506c04004986 */ /* 0x000fe2000c101524 */
[----:B------:R-:W-:-:S02]  /*90b0*/  ISETP.GT.AND P3, PT, R0, 0x8, P0 ;  /* 0x000000080000780c */ /* 0x000fc40000764270 */
[----:B------:R-:W-:Y:S01]  /*90c0*/  ISETP.GT.AND P0, PT, R3, 0xb1, PT ;  /* 0x000000b10300780c */ /* 0x000fe20003f04270 */
[----:B------:R-:W-:Y:S01]  /*90d0*/  @P5 STG.E.U16 desc[UR36][R4.64+0x152], R109 ;  /* 0x0001526d04005986 */ /* 0x000fe2000c101524 */
[C---:B------:R-:W-:Y:S02]  /*90e0*/  ISETP.GT.AND P4, PT, R0.reuse, RZ, P1 ;  /* 0x000000ff0000720c */ /* 0x040fe40000f84270 */
[----:B------:R-:W-:Y:S02]  /*90f0*/  F2FP.BF16.F32.PACK_AB R110, RZ, R110 ;  /* 0x0000006eff6e723e */ /* 0x000fe400000010ff */
[----:B------:R-:W-:Y:S02]  /*9100*/  ISETP.GT.AND P5, PT, R0, RZ, P0 ;  /* 0x000000ff0000720c */ /* 0x000fe400007a4270 */
[----:B------:R-:W-:Y:S01]  /*9110*/  F2FP.BF16.F32.PACK_AB R111, RZ, R111 ;  /* 0x0000006fff6f723e */ /* 0x000fe200000010ff */
[----:B------:R-:W-:Y:S01]  /*9120*/  @P2 STG.E.U16 desc[UR36][R6.64+0x150], R110 ;  /* 0x0001506e06002986 */ /* 0x000fe2000c101524 */
[----:B------:R-:W-:-:S02]  /*9130*/  F2FP.BF16.F32.PACK_AB R112, RZ, R112 ;  /* 0x00000070ff70723e */ /* 0x000fc400000010ff */
[C---:B------:R-:W-:Y:S01]  /*9140*/  ISETP.GT.AND P2, PT, R0.reuse, 0x8, P1 ;  /* 0x000000080000780c */ /* 0x040fe20000f44270 */
[----:B------:R-:W-:Y:S01]  /*9150*/  @P3 STG.E.U16 desc[UR36][R6.64+0x152], R111 ;  /* 0x0001526f06003986 */ /* 0x000fe2000c101524 */
[C---:B------:R-:W-:Y:S02]  /*9160*/  ISETP.GT.AND P1, PT, R3.reuse, 0xb8, PT ;  /* 0x000000b80300780c */ /* 0x040fe40003f24270 */
[----:B------:R-:W-:Y:S01]  /*9170*/  F2FP.BF16.F32.PACK_AB R113, RZ, R113 ;  /* 0x00000071ff71723e */ /* 0x000fe200000010ff */
[----:B------:R-:W-:Y:S01]  /*9180*/  @P4 STG.E.U16 desc[UR36][R4.64+0x160], R112 ;  /* 0x0001607004004986 */ /* 0x000fe2000c101524 */
[C---:B------:R-:W-:Y:S02]  /*9190*/  ISETP.GT.AND P3, PT, R0.reuse, 0x8, P0 ;  /* 0x000000080000780c */ /* 0x040fe40000764270 */
[----:B------:R-:W-:Y:S01]  /*91a0*/  ISETP.GT.AND P0, PT, R3, 0xb9, PT ;  /* 0x000000b90300780c */ /* 0x000fe20003f04270 */
[----:B------:R-:W-:Y:S01]  /*91b0*/  @P5 STG.E.U16 desc[UR36][R4.64+0x162], R113 ;  /* 0x0001627104005986 */ /* 0x000fe2000c101524 */
[----:B------:R-:W-:-:S02]  /*91c0*/  ISETP.GT.AND P4, PT, R0, RZ, P1 ;  /* 0x000000ff0000720c */ /* 0x000fc40000f84270 */
[----:B------:R-:W-:Y:S02]  /*91d0*/  F2FP.BF16.F32.PACK_AB R114, RZ, R114 ;  /* 0x00000072ff72723e */ /* 0x000fe400000010ff */
[C---:B------:R-:W-:Y:S02]  /*91e0*/  ISETP.GT.AND P5, PT, R0.reuse, RZ, P0 ;  /* 0x000000ff0000720c */ /* 0x040fe400007a4270 */
[----:B------:R-:W-:Y:S01]  /*91f0*/  F2FP.BF16.F32.PACK_AB R115, RZ, R115 ;  /* 0x00000073ff73723e */ /* 0x000fe200000010ff */
[----:B------:R-:W-:Y:S01]  /*9200*/  @P2 STG.E.U16 desc[UR36][R6.64+0x160], R114 ;  /* 0x0001607206002986 */ /* 0x000fe2000c101524 */
[----:B------:R-:W-:Y:S02]  /*9210*/  F2FP.BF16.F32.PACK_AB R116, RZ, R116 ;  /* 0x00000074ff74723e */ /* 0x000fe400000010ff */
        /* <DEDUP_REMOVED lines=65> */
[----:B------:R-:W-:Y:S02]  /*9630*/  ISETP.GT.AND P5, PT, R0, RZ, P0 ;  /* 0x000000ff0000720c */ /* 0x000fe400007a4270 */
[----:B------:R-:W-:Y:S02]  /*9640*/  F2FP.BF16.F32.PACK_AB R134, RZ, R134 ;  /* 0x00000086ff86723e */ /* 0x000fe400000010ff */
[----:B------:R-:W-:Y:S02]  /*9650*/  F2FP.BF16.F32.PACK_AB R135, RZ, R135 ;  /* 0x00000087ff87723e */ /* 0x000fe400000010ff */
[----:B------:R-:W-:Y:S01]  /*9660*/  F2FP.BF16.F32.PACK_AB R136, RZ, R136 ;  /* 0x00000088ff88723e */ /* 0x000fe200000010ff */
[----:B------:R-:W-:Y:S01]  /*9670*/  @P2 STG.E.U16 desc[UR36][R6.64+0x1b0], R134 ;  /* 0x0001b08606002986 */ /* 0x000fe2000c101524 */
[----:B------:R-:W-:-:S02]  /*9680*/  F2FP.BF16.F32.PACK_AB R137, RZ, R137 ;  /* 0x00000089ff89723e */ /* 0x000fc400000010ff */
[C---:B------:R-:W-:Y:S01]  /*9690*/  ISETP.GT.AND P1, PT, R0.reuse, 0x8, P1 ;  /* 0x000000080000780c */ /* 0x040fe20000f24270 */
[----:B------:R-:W-:Y:S01]  /*96a0*/  @P3 STG.E.U16 desc[UR36][R6.64+0x1b2], R135 ;  /* 0x0001b28706003986 */ /* 0x000fe2000c101524 */
[C---:B------:R-:W-:Y:S02]  /*96b0*/  ISETP.GT.AND P2, PT, R0.reuse, 0x8, P0 ;  /* 0x000000080000780c */ /* 0x040fe40000744270 */
[C---:B------:R-:W-:Y:S01]  /*96c0*/  ISETP.GT.AND P0, PT, R3.reuse, 0xe9, PT ;  /* 0x000000e90300780c */ /* 0x040fe20003f04270 */
[----:B------:R-:W-:Y:S01]  /*96d0*/  @P4 STG.E.U16 desc[UR36][R4.64+0x1c0], R136 ;  /* 0x0001c08804004986 */ /* 0x000fe2000c101524 */
[----:B------:R-:W-:Y:S02]  /*96e0*/  ISETP.GT.AND P4, PT, R3, 0xe8, PT ;  /* 0x000000e80300780c */ /* 0x000fe40003f84270 */
[----:B------:R-:W-:Y:S01]  /*96f0*/  F2FP.BF16.F32.PACK_AB R138, RZ, R138 ;  /* 0x0000008aff8a723e */ /* 0x000fe200000010ff */
[----:B------:R-:W-:Y:S01]  /*9700*/  @P5 STG.E.U16 desc[UR36][R4.64+0x1c2], R137 ;  /* 0x0001c28904005986 */ /* 0x000fe2000c101524 */
[----:B------:R-:W-:-:S02]  /*9710*/  ISETP.GT.AND P5, PT, R0, RZ, P4 ;  /* 0x000000ff0000720c */ /* 0x000fc400027a4270 */
[----:B------:R-:W-:Y:S01]  /*9720*/  F2FP.BF16.F32.PACK_AB R139, RZ, R139 ;  /* 0x0000008bff8b723e */ /* 0x000fe200000010ff */
[----:B------:R-:W-:Y:S01]  /*9730*/  @P1 STG.E.U16 desc[UR36][R6.64+0x1c0], R138 ;  /* 0x0001c08a06001986 */ /* 0x000fe2000c101524 */
[----:B------:R-:W-:Y:S02]  /*9740*/  F2FP.BF16.F32.PACK_AB R140, RZ, R140 ;  /* 0x0000008cff8c723e */ /* 0x000fe400000010ff */
[C---:B------:R-:W-:Y:S01]  /*9750*/  ISETP.GT.AND P3, PT, R0.reuse, RZ, P0 ;  /* 0x000000ff0000720c */ /* 0x040fe20000764270 */
[----:B------:R-:W-:Y:S01]  /*9760*/  @P2 STG.E.U16 desc[UR36][R6.64+0x1c2], R139 ;  /* 0x0001c28b06002986 */ /* 0x000fe2000c101524 */
[C---:B------:R-:W-:Y:S02]  /*9770*/  ISETP.GT.AND P4, PT, R0.reuse, 0x8, P4 ;  /* 0x000000080000780c */ /* 0x040fe40002784270 */
[----:B------:R-:W-:Y:S02]  /*9780*/  F2FP.BF16.F32.PACK_AB R141, RZ, R141 ;  /* 0x0000008dff8d723e */ /* 0x000fe400000010ff */
[----:B------:R-:W-:Y:S01]  /*9790*/  F2FP.BF16.F32.PACK_AB R142, RZ, R142 ;  /* 0x0000008eff8e723e */ /* 0x000fe200000010ff */
[----:B------:R-:W-:Y:S01]  /*97a0*/  @P5 STG.E.U16 desc[UR36][R4.64+0x1d0], R140 ;  /* 0x0001d08c04005986 */ /* 0x000fe2000c101524 */
[----:B------:R-:W-:-:S02]  /*97b0*/  ISETP.GT.AND P5, PT, R0, 0x8, P0 ;  /* 0x000000080000780c */ /* 0x000fc400007a4270 */
[----:B------:R-:W-:Y:S02]  /*97c0*/  F2FP.BF16.F32.PACK_AB R143, RZ, R143 ;  /* 0x0000008fff8f723e */ /* 0x000fe400000010ff */
[C---:B------:R-:W-:Y:S01]  /*97d0*/  ISETP.GT.AND P0, PT, R3.reuse, 0xf1, PT ;  /* 0x000000f10300780c */ /* 0x040fe20003f04270 */
[----:B------:R-:W-:Y:S01]  /*97e0*/  @P3 STG.E.U16 desc[UR36][R4.64+0x1d2], R141 ;  /* 0x0001d28d04003986 */ /* 0x000fe2000c101524 */
[----:B------:R-:W-:Y:S02]  /*97f0*/  ISETP.GT.AND P3, PT, R3, 0xf0, PT ;  /* 0x000000f00300780c */ /* 0x000fe40003f64270 */
[----:B------:R-:W-:Y:S01]  /*9800*/  F2FP.BF16.F32.PACK_AB R144, RZ, R144 ;  /* 0x00000090ff90723e */ /* 0x000fe200000010ff */
[----:B------:R-:W-:Y:S01]  /*9810*/  @P4 STG.E.U16 desc[UR36][R6.64+0x1d0], R142 ;  /* 0x0001d08e06004986 */ /* 0x000fe2000c101524 */
[C---:B------:R-:W-:Y:S02]  /*9820*/  ISETP.GT.AND P4, PT, R0.reuse, RZ, P3 ;  /* 0x000000ff0000720c */ /* 0x040fe40001f84270 */
[----:B------:R-:W-:Y:S01]  /*9830*/  F2FP.BF16.F32.PACK_AB R145, RZ, R145 ;  /* 0x00000091ff91723e */ /* 0x000fe200000010ff */
[----:B------:R-:W-:Y:S01]  /*9840*/  @P5 STG.E.U16 desc[UR36][R6.64+0x1d2], R143 ;  /* 0x0001d28f06005986 */ /* 0x000fe2000c101524 */
[----:B------:R-:W-:-:S02]  /*9850*/  ISETP.GT.AND P5, PT, R0, RZ, P0 ;  /* 0x000000ff0000720c */ /* 0x000fc400007a4270 */
[C---:B------:R-:W-:Y:S02]  /*9860*/  ISETP.GT.AND P2, PT, R3.reuse, 0xf8, PT ;  /* 0x000000f80300780c */ /* 0x040fe40003f44270 */
[----:B------:R-:W-:Y:S02]  /*9870*/  ISETP.GT.AND P1, PT, R3, 0xf9, PT ;  /* 0x000000f90300780c */ /* 0x000fe40003f24270 */
[C---:B------:R-:W-:Y:S02]  /*9880*/  ISETP.GT.AND P3, PT, R0.reuse, 0x8, P3 ;  /* 0x000000080000780c */ /* 0x040fe40001f64270 */
[C---:B------:R-:W-:Y:S01]  /*9890*/  ISETP.GT.AND P0, PT, R0.reuse, 0x8, P0 ;  /* 0x000000080000780c */ /* 0x040fe20000704270 */
[----:B------:R-:W-:Y:S01]  /*98a0*/  @P4 STG.E.U16 desc[UR36][R4.64+0x1e0], R144 ;  /* 0x0001e09004004986 */ /* 0x000fe2000c101524 */
[C---:B------:R-:W-:Y:S02]  /*98b0*/  ISETP.GT.AND P4, PT, R0.reuse, RZ, P1 ;  /* 0x000000ff0000720c */ /* 0x040fe40000f84270 */
[----:B------:R-:W-:Y:S01]  /*98c0*/  F2FP.BF16.F32.PACK_AB R146, RZ, R146 ;  /* 0x00000092ff92723e */ /* 0x000fe200000010ff */
[----:B------:R-:W-:Y:S01]  /*98d0*/  @P5 STG.E.U16 desc[UR36][R4.64+0x1e2], R145 ;  /* 0x0001e29104005986 */ /* 0x000fe2000c101524 */
[----:B------:R-:W-:-:S02]  /*98e0*/  ISETP.GT.AND P5, PT, R0, RZ, P2 ;  /* 0x000000ff0000720c */ /* 0x000fc400017a4270 */
[C---:B------:R-:W-:Y:S02]  /*98f0*/  ISETP.GT.AND P2, PT, R0.reuse, 0x8, P2 ;  /* 0x000000080000780c */ /* 0x040fe40001744270 */
[----:B------:R-:W-:Y:S01]  /*9900*/  F2FP.BF16.F32.PACK_AB R147, RZ, R147 ;  /* 0x00000093ff93723e */ /* 0x000fe200000010ff */
[----:B------:R-:W-:Y:S01]  /*9910*/  @P3 STG.E.U16 desc[UR36][R6.64+0x1e0], R146 ;  /* 0x0001e09206003986 */ /* 0x000fe2000c101524 */
[----:B------:R-:W-:Y:S02]  /*9920*/  ISETP.GT.AND P1, PT, R0, 0x8, P1 ;  /* 0x000000080000780c */ /* 0x000fe40000f24270 */
[----:B------:R-:W-:Y:S01]  /*9930*/  F2FP.BF16.F32.PACK_AB R148, RZ, R148 ;  /* 0x00000094ff94723e */ /* 0x000fe200000010ff */
[----:B------:R-:W-:Y:S01]  /*9940*/  @P0 STG.E.U16 desc[UR36][R6.64+0x1e2], R147 ;  /* 0x0001e29306000986 */ /* 0x000fe2000c101524 */
[----:B------:R-:W-:Y:S02]  /*9950*/  F2FP.BF16.F32.PACK_AB R149, RZ, R149 ;  /* 0x00000095ff95723e */ /* 0x000fe400000010ff */
[----:B------:R-:W-:Y:S01]  /*9960*/  F2FP.BF16.F32.PACK_AB R150, RZ, R150 ;  /* 0x00000096ff96723e */ /* 0x000fe200000010ff */
[----:B------:R-:W-:Y:S01]  /*9970*/  @P5 STG.E.U16 desc[UR36][R4.64+0x1f0], R148 ;  /* 0x0001f09404005986 */ /* 0x000fe2000c101524 */
[----:B------:R-:W-:-:S03]  /*9980*/  F2FP.BF16.F32.PACK_AB R151, RZ, R151 ;  /* 0x00000097ff97723e */ /* 0x000fc600000010ff */
[----:B------:R0:W-:Y:S02]  /*9990*/  @P4 STG.E.U16 desc[UR36][R4.64+0x1f2], R149 ;  /* 0x0001f29504004986 */ /* 0x0001e4000c101524 */
[----:B0-----:R-:W-:Y:S02]  /*99a0*/  @P2 IMAD.MOV.U32 R4, RZ, RZ, R6 ;  /* 0x000000ffff042224 */ /* 0x001fe400078e0006 */
[----:B------:R-:W-:-:S05]  /*99b0*/  @P2 IMAD.MOV.U32 R5, RZ, RZ, R7 ;  /* 0x000000ffff052224 */ /* 0x000fca00078e0007 */
[----:B------:R0:W-:Y:S04]  /*99c0*/  @P2 STG.E.U16 desc[UR36][R4.64+0x1f0], R150 ;  /* 0x0001f09604002986 */ /* 0x0001e8000c101524 */
[----:B------:R0:W-:Y:S02]  /*99d0*/  @P1 STG.E.U16 desc[UR36][R6.64+0x1f2], R151 ;  /* 0x0001f29706001986 */ /* 0x0001e4000c101524 */
.L_x_286:
[----:B------:R-:W-:Y:S05]  /*99e0*/  BSYNC B0 ;  /* 0x0000000000007941 */ /* 0x000fea0003800000 */
.L_x_32:
[----:B------:R-:W-:Y:S01]  /*99f0*/  ULDC UR4, c[0x0][0xc] ;  /* 0x0000030000047ab9 */ /* 0x000fe20000000800 */
[----:B------:R-:W-:Y:S01]  /*9a00*/  ULDC UR5, c[0x0][0x10] ;  /* 0x0000040000057ab9 */ /* 0x000fe20000000800 */
[----:B0-----:R-:W0:Y:S01]  /*9a10*/  LDC R3, c[0x0][0x14] ;  /* 0x00000500ff037b82 */ /* 0x001e220000000800 */
[----:B------:R-:W-:Y:S01]  /*9a20*/  UIMAD.WIDE.U32 UR4, UR4, UR5, URZ ;  /* 0x00000005040472a5 */ /* 0x000fe2000f8e003f */
[----:B------:R-:W-:Y:S01]  /*9a30*/  PRMT R0, RZ, 0x7610, R0 ;  /* 0x00007610ff007816 */ /* 0x000fe20000000000 */
[----:B------:R-:W-:Y:S02]  /*9a40*/  IMAD.MOV.U32 R153, RZ, RZ, -0x1 ;  /* 0xffffffffff997424 */ /* 0x000fe400078e00ff */
[----:B------:R-:W-:Y:S02]  /*9a50*/  IMAD.MOV.U32 R23, RZ, RZ, -0x1 ;  /* 0xffffffffff177424 */ /* 0x000fe400078e00ff */
[----:B0-----:R-:W-:-:S04]  /*9a60*/  IMAD.WIDE.U32 R16, R3, UR4, R16 ;  /* 0x0000000403107c25 */ /* 0x001fc8000f8e0010 */
[----:B------:R-:W-:Y:S01]  /*9a70*/  IMAD R3, R3, UR5, RZ ;  /* 0x0000000503037c24 */ /* 0x000fe2000f8e02ff */
[----:B------:R-:W-:Y:S02]  /*9a80*/  ULDC.64 UR4, c[0x0][0x650] ;  /* 0x0001940000047ab9 */ /* 0x000fe40000000a00 */
[----:B------:R-:W-:Y:S01]  /*9a90*/  ISETP.GE.U32.AND P0, PT, R16, UR4, PT ;  /* 0x0000000410007c0c */ /* 0x000fe2000bf06070 */
[----:B------:R-:W-:-:S05]  /*9aa0*/  IMAD.IADD R17, R17, 0x1, R3 ;  /* 0x0000000111117824 */ /* 0x000fca00078e0203 */
[----:B------:R-:W-:-:S13]  /*9ab0*/  ISETP.GE.U32.AND.EX P0, PT, R17, UR5, PT, P0 ;  /* 0x0000000511007c0c */ /* 0x000fda000bf06100 */
[----:B------:R-:W-:Y:S05]  /*9ac0*/  @P0 BRA `(.L_x_287) ;  /* 0x0000000400640947 */ /* 0x000fea0003800000 */
[----:B------:R-:W0:Y:S01]  /*9ad0*/  S2R R12, SR_CTAID.X ;  /* 0x00000000000c7919 */ /* 0x000e220000002500 */
[----:B------:R-:W0:Y:S01]  /*9ae0*/  LDC.64 R10, c[0x0][0x628] ;  /* 0x00018a00ff0a7b82 */ /* 0x000e220000000a00 */
[----:B------:R-:W-:Y:S01]  /*9af0*/  ULDC UR4, c[0x0][0x150] ;  /* 0x0000540000047ab9 */ /* 0x000fe20000000800 */
[----:B-1234-:R-:W-:Y:S01]  /*9b00*/  IMAD.MOV.U32 R8, RZ, RZ, R16 ;  /* 0x000000ffff087224 */ /* 0x01efe200078e0010 */
[----:B-----5:R-:W1:Y:S01]  /*9b10*/  S2R R24, SR_CTAID.Y ;  /* 0x0000000000187919 */ /* 0x020e620000002600 */
[----:B------:R-:W-:-:S04]  /*9b20*/  IMAD.MOV.U32 R9, RZ, RZ, R17 ;  /* 0x000000ffff097224 */ /* 0x000fc800078e0011 */
[----:B------:R-:W2:Y:S08]  /*9b30*/  LDC R21, c[0x0][0x144] ;  /* 0x00005100ff157b82 */ /* 0x000eb00000000800 */
[----:B------:R-:W3:Y:S08]  /*9b40*/  LDC R0, c[0x0][0x630] ;  /* 0x00018c00ff007b82 */ /* 0x000ef00000000800 */
[----:B------:R-:W4:Y:S01]  /*9b50*/  LDC.64 R14, c[0x0][0x620] ;  /* 0x00018800ff0e7b82 */ /* 0x000f220000000a00 */
[----:B0-----:R-:W-:-:S04]  /*9b60*/  ISETP.NE.U32.AND P0, PT, R10, RZ, PT ;  /* 0x000000ff0a00720c */ /* 0x001fc80003f05070 */
[----:B------:R-:W-:Y:S02]  /*9b70*/  ISETP.NE.AND.EX P0, PT, R11, RZ, PT, P0 ;  /* 0x000000ff0b00720c */ /* 0x000fe40003f05300 */
[----:B------:R-:W-:-:S05]  /*9b80*/  I2FP.F32.U32 R3, R12 ;  /* 0x0000000c00037245 */ /* 0x000fca0000201000 */
[----:B------:R-:W-:-:S04]  /*9b90*/  FMUL R3, R3, UR4 ;  /* 0x0000000403037c20 */ /* 0x000fc80008400000 */
[----:B------:R0:W0:Y:S02]  /*9ba0*/  F2I.U32.TRUNC.NTZ R20, R3 ;  /* 0x0000000300147305 */ /* 0x000024000020f000 */
[----:B-123--:R-:W-:Y:S05]  /*9bb0*/  @!P0 BRA `(.L_x_288) ;  /* 0x0000000000288947 */ /* 0x00efea0003800000 */
[----:B0-----:R-:W0:Y:S02]  /*9bc0*/  LDC R3, c[0x0][0x634] ;  /* 0x00018d00ff037b82 */ /* 0x001e240000000800 */
        /* <DEDUP_REMOVED lines=9> */
.L_x_288:
[----:B------:R-:W1:Y:S01]  /*9c60*/  LDC.64 R28, c[0x0][0x640] ;  /* 0x00019000ff1c7b82 */ /* 0x000e620000000a00 */
[-CC-:B------:R-:W-:Y:S01]  /*9c70*/  SHF.R.U64 R23, R8, R0.reuse, R9.reuse ;  /* 0x0000000008177219 */ /* 0x180fe20000001209 */
[----:B0-----:R-:W-:Y:S01]  /*9c80*/  IMAD.MOV R20, RZ, RZ, -R20 ;  /* 0x000000ffff147224 */ /* 0x001fe200078e0a14 */
[----:B------:R-:W-:Y:S01]  /*9c90*/  SHF.R.U32.HI R0, RZ, R0, R9 ;  /* 0x00000000ff007219 */ /* 0x000fe20000011609 */
[----:B------:R-:W-:Y:S01]  /*9ca0*/  ULDC UR4, c[0x0][0x154] ;  /* 0x0000550000047ab9 */ /* 0x000fe20000000800 */
[----:B------:R-:W-:Y:S01]  /*9cb0*/  IADD3 R3, P0, RZ, -R23, RZ ;  /* 0x80000017ff037210 */ /* 0x000fe20007f1e0ff */
[----:B------:R-:W-:Y:S02]  /*9cc0*/  IMAD R21, R21, R20, R12 ;  /* 0x0000001415157224 */ /* 0x000fe400078e020c */
[----:B------:R-:W0:Y:S01]  /*9cd0*/  LDC R6, c[0x0][0x618] ;  /* 0x00018600ff067b82 */ /* 0x000e220000000800 */
[----:B------:R-:W-:Y:S02]  /*9ce0*/  IMAD.MOV.U32 R7, RZ, RZ, 0x1 ;  /* 0x00000001ff077424 */ /* 0x000fe400078e00ff */
[----:B------:R-:W-:-:S04]  /*9cf0*/  IMAD.X R5, RZ, RZ, ~R0, P0 ;  /* 0x000000ffff057224 */ /* 0x000fc800000e0e00 */
[-C--:B----4-:R-:W-:Y:S01]  /*9d00*/  IMAD R0, R5, R14.reuse, RZ ;  /* 0x0000000e05007224 */ /* 0x090fe200078e02ff */
[----:B------:R-:W2:Y:S01]  /*9d10*/  LDC R8, c[0x0][0x608] ;  /* 0x00018200ff087b82 */ /* 0x000ea20000000800 */
[----:B------:R-:W-:-:S04]  /*9d20*/  IMAD.WIDE.U32 R4, R3, R14, R16 ;  /* 0x0000000e03047225 */ /* 0x000fc800078e0010 */
[----:B------:R-:W-:Y:S01]  /*9d30*/  IMAD R3, R3, R15, R0 ;  /* 0x0000000f03037224 */ /* 0x000fe200078e0200 */
[----:B------:R-:W-:Y:S02]  /*9d40*/  I2FP.F32.U32 R0, R24 ;  /* 0x0000001800007245 */ /* 0x000fe40000201000 */
[----:B------:R-:W3:Y:S01]  /*9d50*/  LDC R26, c[0x0][0x658] ;  /* 0x00019600ff1a7b82 */ /* 0x000ee20000000800 */
[----:B------:R-:W-:Y:S01]  /*9d60*/  IMAD.IADD R3, R5, 0x1, R3 ;  /* 0x0000000105037824 */ /* 0x000fe200078e0203 */
[----:B-1----:R-:W-:Y:S01]  /*9d70*/  ISETP.NE.U32.AND P0, PT, R28, RZ, PT ;  /* 0x000000ff1c00720c */ /* 0x002fe20003f05070 */
[----:B------:R-:W-:Y:S01]  /*9d80*/  FMUL R0, R0, UR4 ;  /* 0x0000000400007c20 */ /* 0x000fe20008400000 */
[----:B------:R-:W-:Y:S02]  /*9d90*/  IMAD.MOV.U32 R5, RZ, RZ, -0x1 ;  /* 0xffffffffff057424 */ /* 0x000fe400078e00ff */
[----:B------:R-:W-:Y:S01]  /*9da0*/  ISETP.NE.AND.EX P0, PT, R29, RZ, PT, P0 ;  /* 0x000000ff1d00720c */ /* 0x000fe20003f05300 */
[----:B------:R1:W4:Y:S01]  /*9db0*/  F2I.U32.TRUNC.NTZ R13, R0 ;  /* 0x00000000000d7305 */ /* 0x000322000020f000 */
[----:B------:R-:W1:Y:S01]  /*9dc0*/  LDC R15, c[0x0][0x148] ;  /* 0x00005200ff0f7b82 */ /* 0x000e620000000800 */
[----:B0-----:R-:W-:-:S02]  /*9dd0*/  SHF.R.U64 R12, R4, R6, R3 ;  /* 0x00000006040c7219 */ /* 0x001fc40000001203 */
[----:B------:R-:W-:-:S05]  /*9de0*/  SHF.R.U32.HI R3, RZ, R6, R3 ;  /* 0x00000006ff037219 */ /* 0x000fca0000011603 */
[----:B------:R-:W0:Y:S01]  /*9df0*/  LDC R20, c[0x0][0x600] ;  /* 0x00018000ff147b82 */ /* 0x000e220000000800 */
[-CC-:B--2---:R-:W-:Y:S02]  /*9e00*/  SHF.R.U64 R10, R12, R8.reuse, R3.reuse ;  /* 0x000000080c0a7219 */ /* 0x184fe40000001203 */
[----:B------:R-:W-:-:S05]  /*9e10*/  SHF.R.U32.HI R3, RZ, R8, R3 ;  /* 0x00000008ff037219 */ /* 0x000fca0000011603 */
[----:B------:R-:W2:Y:S01]  /*9e20*/  LDC R27, c[0x0][0x648] ;  /* 0x00019200ff1b7b82 */ /* 0x000ea20000000800 */
[-C--:B---3--:R-:W-:Y:S02]  /*9e30*/  SHF.L.U32 R4, R5, R26.reuse, RZ ;  /* 0x0000001a05047219 */ /* 0x088fe400000006ff */
[--C-:B------:R-:W-:Y:S02]  /*9e40*/  SHF.R.U64 R14, R10, R26, R3.reuse ;  /* 0x0000001a0a0e7219 */ /* 0x100fe40000001203 */
[----:B------:R-:W-:Y:S02]  /*9e50*/  LOP3.LUT R25, RZ, R4, RZ, 0x33, !PT ;  /* 0x00000004ff197212 */ /* 0x000fe400078e33ff */
[-C--:B------:R-:W-:Y:S01]  /*9e60*/  SHF.R.U32.HI R5, RZ, R26.reuse, R3 ;  /* 0x0000001aff057219 */ /* 0x080fe20000011603 */
[----:B------:R-:W3:Y:S01]  /*9e70*/  LDC R30, c[0x0][0x638] ;  /* 0x00018e00ff1e7b82 */ /* 0x000ee20000000800 */
[----:B------:R-:W-:Y:S01]  /*9e80*/  SHF.L.U32 R154, R7, R26, RZ ;  /* 0x0000001a079a7219 */ /* 0x000fe200000006ff */
[----:B------:R-:W-:-:S06]  /*9e90*/  IMAD.MOV.U32 R4, RZ, RZ, R14 ;  /* 0x000000ffff047224 */ /* 0x000fcc00078e000e */
[----:B------:R-:W0:Y:S01]  /*9ea0*/  LDC R31, c[0x0][0x610] ;  /* 0x00018400ff1f7b82 */ /* 0x000e220000000800 */
[----:B----4-:R-:W-:Y:S05]  /*9eb0*/  @!P0 BRA `(.L_x_289) ;  /* 0x0000000000288947 */ /* 0x010fea0003800000 */
        /* <DEDUP_REMOVED lines=10> */
.L_x_289:
[----:B------:R-:W-:Y:S01]  /*9f60*/  ISETP.NE.AND P0, PT, R2, 0x1, PT ;  /* 0x000000010200780c */ /* 0x000fe20003f05270 */
[----:B0-----:R-:W-:Y:S01]  /*9f70*/  VIADD R7, R20, 0xffffffff ;  /* 0xffffffff14077836 */ /* 0x001fe20000000000 */
[----:B-12---:R-:W-:Y:S01]  /*9f80*/  SHF.R.U64 R0, R4, R27, R5 ;  /* 0x0000001b04007219 */ /* 0x006fe20000001205 */
[----:B------:R-:W-:Y:S01]  /*9f90*/  IMAD.MOV R13, RZ, RZ, -R13 ;  /* 0x000000ffff0d7224 */ /* 0x000fe200078e0a0d */
[----:B------:R-:W-:Y:S01]  /*9fa0*/  LOP3.LUT R5, R10, R25, RZ, 0xc0, !PT ;  /* 0x000000190a057212 */ /* 0x000fe200078ec0ff */
[----:B------:R-:W-:Y:S02]  /*9fb0*/  IMAD.MOV.U32 R4, RZ, RZ, 0x1 ;  /* 0x00000001ff047424 */ /* 0x000fe400078e00ff */
[----:B------:R-:W-:Y:S02]  /*9fc0*/  IMAD.MOV R3, RZ, RZ, -R0 ;  /* 0x000000ffff037224 */ /* 0x000fe400078e0a00 */
[----:B------:R-:W-:Y:S01]  /*9fd0*/  IMAD R154, R154, R0, R5 ;  /* 0x000000009a9a7224 */ /* 0x000fe200078e0205 */
[----:B------:R-:W-:Y:S01]  /*9fe0*/  LOP3.LUT R5, R12, R7, RZ, 0xc0, !PT ;  /* 0x000000070c057212 */ /* 0x000fe200078ec0ff */
[----:B---3--:R-:W-:-:S02]  /*9ff0*/  IMAD R0, R3, R30, R14 ;  /* 0x0000001e03007224 */ /* 0x008fc400078e020e */
[----:B------:R-:W-:Y:S02]  /*a000*/  @P0 IMAD R21, R15, R13, R24 ;  /* 0x0000000d0f150224 */ /* 0x000fe400078e0218 */
[----:B------:R-:W-:Y:S01]  /*a010*/  IMAD R3, R0, R20, R5 ;  /* 0x0000001400037224 */ /* 0x000fe200078e0205 */
[----:B------:R-:W-:Y:S01]  /*a020*/  PRMT R0, R4, 0x7610, R0 ;  /* 0x0000761004007816 */ /* 0x000fe20000000000 */
[----:B------:R-:W-:-:S05]  /*a030*/  IMAD R154, R154, R31, R21 ;  /* 0x0000001f9a9a7224 */ /* 0x000fca00078e0215 */
[----:B------:R-:W-:Y:S02]  /*a040*/  SEL R153, R3, R154, !P0 ;  /* 0x0000009a03997207 */ /* 0x000fe40004000000 */
[----:B------:R-:W-:-:S07]  /*a050*/  SEL R154, R154, R3, !P0 ;  /* 0x000000039a9a7207 */ /* 0x000fce0004000000 */
.L_x_287:
[----:B------:R-:W-:-:S13]  /*a060*/  LOP3.LUT P0, RZ, R0, 0xff, RZ, 0xc0, !PT ;  /* 0x000000ff00ff7812 */ /* 0x000fda000780c0ff */
[----:B------:R-:W-:Y:S05]  /*a070*/  @P0 BRA `(.L_x_290) ;  /* 0xffffff7000600947 */ /* 0x000fea000383ffff */
[----:B------:R-:W-:Y:S05]  /*a080*/  EXIT ;  /* 0x000000000000794d */ /* 0x000fea0003800000 */
.L_x_7:
[----:B0-----:R-:W-:Y:S01]  /*a090*/  ULDC.64 UR4, c[0x0][0x650] ;  /* 0x0001940000047ab9 */ /* 0x001fe20000000a00 */
        /* <DEDUP_REMOVED lines=25> */
.L_x_292:
[----:B------:R-:W0:Y:S01]  /*a230*/  LDC.64 R28, c[0x0][0x640] ;  /* 0x00019000ff1c7b82 */ /* 0x000e220000000a00 */
[-CC-:B------:R-:W-:Y:S01]  /*a240*/  SHF.R.U64 R22, R12, R6.reuse, R13.reuse ;  /* 0x000000060c167219 */ /* 0x180fe2000000120d */
[----:B------:R-:W-:Y:S01]  /*a250*/  IMAD.MOV.U32 R30, RZ, RZ, 0x1 ;  /* 0x00000001ff1e7424 */ /* 0x000fe200078e00ff */
[----:B------:R-:W-:Y:S02]  /*a260*/  SHF.R.U32.HI R6, RZ, R6, R13 ;  /* 0x00000006ff067219 */ /* 0x000fe4000001160d */
        /* <DEDUP_REMOVED lines=8> */
[----:B------:R-:W-:Y:S01]  /*a2f0*/  IMAD.IADD R9, R9, 0x1, R11 ;  /* 0x0000000109097824 */ /* 0x000fe200078e020b */
[----:B0-----:R-:W-:-:S04]  /*a300*/  ISETP.NE.U32.AND P0, PT, R28, RZ, PT ;  /* 0x000000ff1c00720c */ /* 0x001fc80003f05070 */
[----:B------:R-:W-:Y:S02]  /*a310*/  ISETP.NE.AND.EX P0, PT, R29, RZ, PT, P0 ;  /* 0x000000ff1d00720c */ /* 0x000fe40003f05300 */
[----:B------:R-:W0:Y:S01]  /*a320*/  LDC R20, c[0x0][0x600] ;  /* 0x00018000ff147b82 */ /* 0x000e220000000800 */
[-CC-:B-1----:R-:W-:Y:S01]  /*a330*/  SHF.R.U64 R14, R8, R10.reuse, R9.reuse ;  /* 0x0000000a080e7219 */ /* 0x182fe20000001209 */
[----:B------:R-:W-:Y:S01]  /*a340*/  IMAD.MOV.U32 R8, RZ, RZ, -0x1 ;  /* 0xffffffffff087424 */ /* 0x000fe200078e00ff */
[----:B------:R-:W-:-:S05]  /*a350*/  SHF.R.U32.HI R9, RZ, R10, R9 ;  /* 0x0000000aff097219 */ /* 0x000fca0000011609 */
[----:B------:R-:W1:Y:S01]  /*a360*/  LDC R24, c[0x0][0x648] ;  /* 0x00019200ff187b82 */ /* 0x000e620000000800 */
[-CC-:B--2---:R-:W-:Y:S02]  /*a370*/  SHF.R.U64 R23, R14, R12.reuse, R9.reuse ;  /* 0x0000000c0e177219 */ /* 0x184fe40000001209 */
[----:B------:R-:W-:-:S05]  /*a380*/  SHF.R.U32.HI R6, RZ, R12, R9 ;  /* 0x0000000cff067219 */ /* 0x000fca0000011609 */
[----:B------:R-:W2:Y:S01]  /*a390*/  LDC R26, c[0x0][0x638] ;  /* 0x00018e00ff1a7b82 */ /* 0x000ea20000000800 */
[-C--:B---3--:R-:W-:Y:S02]  /*a3a0*/  SHF.L.U32 R8, R8, R27.reuse, RZ ;  /* 0x0000001b08087219 */ /* 0x088fe400000006ff */
[-CC-:B------:R-:W-:Y:S02]  /*a3b0*/  SHF.R.U64 R25, R23, R27.reuse, R6.reuse ;  /* 0x0000001b17197219 */ /* 0x180fe40000001206 */
[----:B------:R-:W-:Y:S02]  /*a3c0*/  LOP3.LUT R32, RZ, R8, RZ, 0x33, !PT ;  /* 0x00000008ff207212 */ /* 0x000fe400078e33ff */
[----:B------:R-:W-:Y:S01]  /*a3d0*/  SHF.R.U32.HI R9, RZ, R27, R6 ;  /* 0x0000001bff097219 */ /* 0x000fe20000011606 */
[----:B------:R-:W3:Y:S01]  /*a3e0*/  LDC R31, c[0x0][0x610] ;  /* 0x00018400ff1f7b82 */ /* 0x000ee20000000800 */
[----:B------:R-:W-:Y:S01]  /*a3f0*/  IMAD.MOV.U32 R8, RZ, RZ, R25 ;  /* 0x000000ffff087224 */ /* 0x000fe200078e0019 */
[----:B------:R-:W-:Y:S06]  /*a400*/  @!P0 BRA `(.L_x_293) ;  /* 0x0000000000288947 */ /* 0x000fec0003800000 */
        /* <DEDUP_REMOVED lines=10> */
.L_x_293:
[----:B------:R-:W-:Y:S01]  /*a4b0*/  ISETP.NE.AND P0, PT, R2, 0x1, PT ;  /* 0x000000010200780c */ /* 0x000fe20003f05270 */
[----:B------:R-:W-:Y:S01]  /*a4c0*/  IMAD.MOV.U32 R13, RZ, RZ, R22 ;  /* 0x000000ffff0d7224 */ /* 0x000fe200078e0016 */
[----:B-1----:R-:W-:Y:S01]  /*a4d0*/  SHF.R.U64 R6, R8, R24, R9 ;  /* 0x0000001808067219 */ /* 0x002fe20000001209 */
[----:B0-----:R-:W-:Y:S01]  /*a4e0*/  VIADD R9, R20, 0xffffffff ;  /* 0xffffffff14097836 */ /* 0x001fe20000000000 */
[----:B------:R-:W-:Y:S02]  /*a4f0*/  SHF.L.U32 R30, R30, R27, RZ ;  /* 0x0000001b1e1e7219 */ /* 0x000fe400000006ff */
[----:B------:R-:W-:Y:S01]  /*a500*/  LOP3.LUT R5, R23, R32, RZ, 0xc0, !PT ;  /* 0x0000002017057212 */ /* 0x000fe200078ec0ff */
[----:B------:R-:W-:-:S04]  /*a510*/  IMAD.MOV R8, RZ, RZ, -R6 ;  /* 0x000000ffff087224 */ /* 0x000fc800078e0a06 */
[----:B------:R-:W-:Y:S01]  /*a520*/  IMAD R6, R30, R6, R5 ;  /* 0x000000061e067224 */ /* 0x000fe200078e0205 */
[----:B------:R-:W-:Y:S01]  /*a530*/  LOP3.LUT R5, R14, R9, RZ, 0xc0, !PT ;  /* 0x000000090e057212 */ /* 0x000fe200078ec0ff */
[----:B------:R-:W-:Y:S02]  /*a540*/  @P0 IMAD R3, R7, R21, R4 ;  /* 0x0000001507030224 */ /* 0x000fe400078e0204 */
[----:B--2---:R-:W-:Y:S02]  /*a550*/  IMAD R4, R8, R26, R25 ;  /* 0x0000001a08047224 */ /* 0x004fe400078e0219 */
[----:B---3--:R-:W-:Y:S02]  /*a560*/  IMAD R3, R6, R31, R3 ;  /* 0x0000001f06037224 */ /* 0x008fe400078e0203 */
[----:B------:R-:W-:Y:S02]  /*a570*/  IMAD R4, R4, R20, R5 ;  /* 0x0000001404047224 */ /* 0x000fe400078e0205 */
[----:B------:R-:W-:-:S03]  /*a580*/  IMAD.MOV.U32 R6, RZ, RZ, 0x1 ;  /* 0x00000001ff067424 */ /* 0x000fc600078e00ff */
[----:B------:R-:W-:Y:S02]  /*a590*/  SEL R20, R4, R3, !P0 ;  /* 0x0000000304147207 */ /* 0x000fe40004000000 */
[----:B------:R-:W-:-:S07]  /*a5a0*/  SEL R12, R3, R4, !P0 ;  /* 0x00000004030c7207 */ /* 0x000fce0004000000 */
.L_x_291:
[----:B------:R-:W-:-:S08]  /*a5b0*/  NOP ;  /* 0x0000000000007918 */ /* 0x000fd00000000000 */
[----:B------:R-:W0:-:S00]  /*a5c0*/  USETMAXREG.DEALLOC.CTAPOOL 0x28 ;  /* 0x00000028000079c8 */ /* 0x000e0000080e0500 */
[----:B0-----:R-:W-:-:S13]  /*a5d0*/  ISETP.NE.AND P0, PT, R0, RZ, PT ;  /* 0x000000ff0000720c */ /* 0x001fda0003f05270 */
[----:B------:R-:W-:Y:S05]  /*a5e0*/  @P0 EXIT ;  /* 0x000000000000094d */ /* 0x000fea0003800000 */
[----:B------:R-:W-:Y:S01]  /*a5f0*/  LOP3.LUT P0, RZ, R6, 0xff, RZ, 0xc0, !PT ;  /* 0x000000ff06ff7812 */ /* 0x000fe2000780c0ff */
[----:B------:R-:W-:Y:S02]  /*a600*/  IMAD.MOV.U32 R10, RZ, RZ, 0x1 ;  /* 0x00000001ff0a7424 */ /* 0x000fe400078e00ff */
[----:B------:R-:W-:-:S10]  /*a610*/  IMAD.MOV.U32 R9, RZ, RZ, RZ ;  /* 0x000000ffff097224 */ /* 0x000fd400078e00ff */
[----:B------:R-:W-:Y:S05]  /*a620*/  @!P0 BRA `(.L_x_294) ;  /* 0x0000000c00848947 */ /* 0x000fea0003800000 */
[----:B------:R-:W0:Y:S01]  /*a630*/  LDC R0, c[0x0][0x28c] ;  /* 0x0000a300ff007b82 */ /* 0x000e220000000800 */
[----:B------:R-:W-:Y:S01]  /*a640*/  ULDC UR5, c[0x0][0x658] ;  /* 0x0001960000057ab9 */ /* 0x000fe20000000800 */
[----:B------:R-:W-:Y:S01]  /*a650*/  UMOV UR11, 0xffffffff ;  /* 0xffffffff000b7882 */ /* 0x000fe20000000000 */
[----:B------:R-:W-:Y:S01]  /*a660*/  UMOV UR15, 0x1 ;  /* 0x00000001000f7882 */ /* 0x000fe20000000000 */
[----:B------:R-:W-:Y:S01]  /*a670*/  USHF.L.U32 UR11, UR11, UR5, URZ ;  /* 0x000000050b0b7299 */ /* 0x000fe2000800063f */
[----:B------:R-:W-:Y:S01]  /*a680*/  BSSY B0, `(.L_x_294) ;  /* 0x00000db000007945 */ /* 0x000fe20003800000 */
[----:B------:R-:W-:Y:S01]  /*a690*/  ULDC UR9, c[0x0][0xc] ;  /* 0x0000030000097ab9 */ /* 0x000fe20000000800 */
[----:B------:R-:W-:Y:S01]  /*a6a0*/  ULDC UR14, c[0x0][0x10] ;  /* 0x00000400000e7ab9 */ /* 0x000fe20000000800 */
[----:B------:R-:W1:Y:S01]  /*a6b0*/  S2UR UR8, SR_CgaCtaId ;  /* 0x00000000000879c3 */ /* 0x000e620000008800 */
[----:B------:R-:W-:Y:S01]  /*a6c0*/  ULOP3.LUT UR13, URZ, UR11, URZ, 0x33, !UPT ;  /* 0x0000000b3f0d7292 */ /* 0x000fe2000f8e333f */
[----:B------:R-:W-:Y:S01]  /*a6d0*/  LOP3.LUT R11, R19, 0x2, RZ, 0xfc, !PT ;  /* 0x00000002130b7812 */ /* 0x000fe200078efcff */
[----:B------:R-:W-:Y:S01]  /*a6e0*/  IMAD.MOV.U32 R10, RZ, RZ, 0x1 ;  /* 0x00000001ff0a7424 */ /* 0x000fe200078e00ff */
[----:B------:R-:W-:Y:S01]  /*a6f0*/  ULDC UR4, c[0x0][0x600] ;  /* 0x0001800000047ab9 */ /* 0x000fe20000000800 */
[----:B------:R-:W-:Y:S01]  /*a700*/  IMAD.MOV.U32 R9, RZ, RZ, RZ ;  /* 0x000000ffff097224 */ /* 0x000fe200078e00ff */
[----:B------:R-:W-:Y:S01]  /*a710*/  UMOV UR18, 0x5 ;  /* 0x0000000500127882 */ /* 0x000fe20000000000 */
[----:B------:R-:W-:-:S02]  /*a720*/  UIADD3 UR4, UR4, -0x1, URZ ;  /* 0xffffffff04047890 */ /* 0x000fc4000fffe03f */
[----:B------:R-:W-:Y:S01]  /*a730*/  USHF.L.U32 UR5, UR15, UR5, URZ ;  /* 0x000000050f057299 */ /* 0x000fe2000800063f */
[----:B------:R-:W-:Y:S01]  /*a740*/  ULDC.64 UR28, c[0x0][0x198] ;  /* 0x00006600001c7ab9 */ /* 0x000fe20000000a00 */
[----:B0-----:R-:W-:-:S05]  /*a750*/  VIADD R0, R0, 0x1f ;  /* 0x0000001f00007836 */ /* 0x001fca0000000000 */
[----:B------:R-:W-:Y:S01]  /*a760*/  SHF.R.S32.HI R3, RZ, 0x1f, R0 ;  /* 0x0000001fff037819 */ /* 0x000fe20000011400 */
[----:B-1----:R-:W-:-:S03]  /*a770*/  ULOP3.LUT UR10, UR8, 0x1, URZ, 0xc0, !UPT ;  /* 0x00000001080a7892 */ /* 0x002fc6000f8ec03f */
[----:B------:R-:W-:Y:S01]  /*a780*/  LEA.HI R3, R3, R0, RZ, 0x5 ;  /* 0x0000000003037211 */ /* 0x000fe200078f28ff */
[----:B------:R-:W-:Y:S01]  /*a790*/  USHF.R.U32.HI UR25, URZ, 0x1, UR8 ;  /* 0x000000013f197899 */ /* 0x000fe20008011608 */
[----:B------:R-:W-:Y:S01]  /*a7a0*/  IMAD.MOV.U32 R0, RZ, RZ, 0x1 ;  /* 0x00000001ff007424 */ /* 0x000fe200078e00ff */
[----:B------:R-:W-:Y:S01]  /*a7b0*/  USHF.L.U32 UR6, UR8, 0x7, URZ ;  /* 0x0000000708067899 */ /* 0x000fe2000800063f */
[--C-:B------:R-:W-:Y:S01]  /*a7c0*/  SHF.R.S32.HI R8, RZ, 0x5, R3.reuse ;  /* 0x00000005ff087819 */ /* 0x100fe20000011403 */
[----:B------:R-:W-:Y:S02]  /*a7d0*/  USHF.L.U32 UR7, UR8, 0xc, URZ ;  /* 0x0000000c08077899 */ /* 0x000fe4000800063f */
[----:B------:R-:W-:Y:S01]  /*a7e0*/  ULOP3.LUT UR8, UR8, 0xfffffffe, URZ, 0xc0, !UPT ;  /* 0xfffffffe08087892 */ /* 0x000fe2000f8ec03f */
[----:B------:R-:W-:Y:S01]  /*a7f0*/  PRMT R3, R0, 0x7610, R3 ;  /* 0x0000761000037816 */ /* 0x000fe20000000003 */
[----:B------:R-:W-:Y:S01]  /*a800*/  UISETP.GT.U32.AND UP0, UPT, UR10, 0xffff, UPT ;  /* 0x0000ffff0a00788c */ /* 0x000fe2000bf04070 */
[----:B------:R-:W-:Y:S01]  /*a810*/  VIADD R0, R8, 0x1 ;  /* 0x0000000108007836 */ /* 0x000fe20000000000 */
[----:B------:R-:W-:-:S02]  /*a820*/  USHF.L.U32 UR11, UR15, UR8, URZ ;  /* 0x000000080f0b7299 */ /* 0x000fc4000800063f */
[----:B------:R-:W-:Y:S02]  /*a830*/  ULOP3.LUT UR12, UR8, 0x1, URZ, 0xfc, !UPT ;  /* 0x00000001080c7892 */ /* 0x000fe4000f8efc3f */
[----:B------:R-:W-:Y:S02]  /*a840*/  UIMAD.WIDE.U32 UR8, UR9, UR14, URZ ;  /* 0x0000000e090872a5 */ /* 0x000fe4000f8e003f */
[----:B------:R-:W-:Y:S01]  /*a850*/  USEL UR10, UR10, 0xffff, !UP0 ;  /* 0x0000ffff0a0a7887 */ /* 0x000fe2000c000000 */
[----:B------:R-:W-:Y:S01]  /*a860*/  ULDC UR14, c[0x0][0x14] ;  /* 0x00000500000e7ab9 */ /* 0x000fe20000000800 */
[----:B------:R-:W-:Y:S02]  /*a870*/  USHF.L.U32 UR12, UR15, UR12, URZ ;  /* 0x0000000c0f0c7299 */ /* 0x000fe4000800063f */
[----:B------:R-:W-:Y:S02]  /*a880*/  UIMAD.WIDE.U32 UR26, UR8, UR14, URZ ;  /* 0x0000000e081a72a5 */ /* 0x000fe4000f8e003f */
[----:B------:R-:W-:-:S02]  /*a890*/  UIMAD UR21, UR9, UR14, URZ ;  /* 0x0000000e091572a4 */ /* 0x000fc4000f8e023f */
[----:B------:R-:W-:Y:S02]  /*a8a0*/  ULOP3.LUT UR10, UR10, 0xffff, URZ, 0xc0, !UPT ;  /* 0x0000ffff0a0a7892 */ /* 0x000fe4000f8ec03f */
[----:B------:R-:W-:Y:S02]  /*a8b0*/  ULOP3.LUT UR6, UR6, 0x80, URZ, 0xc0, !UPT ;  /* 0x0000008006067892 */ /* 0x000fe4000f8ec03f */
[----:B------:R-:W-:Y:S02]  /*a8c0*/  ULOP3.LUT UR7, UR7, 0x1000, URZ, 0xc0, !UPT ;  /* 0x0000100007077892 */ /* 0x000fe4000f8ec03f */
[----:B------:R-:W-:Y:S02]  /*a8d0*/  ULOP3.LUT UR19, UR11, UR12, URZ, 0xfc, !UPT ;  /* 0x0000000c0b137292 */ /* 0x000fe4000f8efc3f */
[----:B------:R-:W-:Y:S02]  /*a8e0*/  UIADD3 UR21, UR27, UR21, URZ ;  /* 0x000000151b157290 */ /* 0x000fe4000fffe03f */
[----:B------:R-:W-:-:S12]  /*a8f0*/  USHF.L.U32 UR18, UR18, UR10, URZ ;  /* 0x0000000a12127299 */ /* 0x000fd8000800063f */
.L_x_305:
[----:B------:R-:W-:-:S03]  /*a900*/  UMOV UR8, 0xffffffff ;  /* 0xffffffff00087882 */ /* 0x000fc60000000000 */
[----:B------:R-:W-:Y:S05]  /*a910*/  BRA.DIV UR8, `(.L_x_295) ;  /* 0x0000000e08b07947 */ /* 0x000fea000b800000 */
[----:B------:R-:W-:-:S13]  /*a920*/  ELECT P6, URZ, PT ;  /* 0x00000000003f782f */ /* 0x000fda00038c0000 */
.L_x_316:
[----:B------:R-:W0:Y:S01]  /*a930*/  LDC R4, c[0x0][0x28c] ;  /* 0x0000a300ff047b82 */ /* 0x000e220000000800 */
[----:B------:R-:W-:Y:S01]  /*a940*/  BSSY B1, `(.L_x_296) ;  /* 0x000003c000017945 */ /* 0x000fe20003800000 */
[----:B0-----:R-:W-:-:S13]  /*a950*/  ISETP.LT.OR P6, PT, R4, 0x1, !P6 ;  /* 0x000000010400780c */ /* 0x001fda00077c1670 */
[----:B------:R-:W-:Y:S05]  /*a960*/  @P6 BRA `(.L_x_297) ;  /* 0x0000000000e46947 */ /* 0x000fea0003800000 */
[----:B------:R-:W-:Y:S01]  /*a970*/  LEA R12, R12, UR25, 0x1 ;  /* 0x000000190c0c7c11 */ /* 0x000fe2000f8e08ff */
[----:B------:R-:W-:Y:S01]  /*a980*/  IMAD.MOV.U32 R15, RZ, RZ, RZ ;  /* 0x000000ffff0f7224 */ /* 0x000fe200078e00ff */
[----:B------:R-:W-:Y:S01]  /*a990*/  LEA R20, R20, UR6, 0x8 ;  /* 0x0000000614147c11 */ /* 0x000fe2000f8e40ff */
[----:B------:R-:W-:Y:S02]  /*a9a0*/  IMAD.MOV.U32 R4, RZ, RZ, R0 ;  /* 0x000000ffff047224 */ /* 0x000fe400078e0000 */
[----:B------:R-:W-:Y:S02]  /*a9b0*/  IMAD.MOV.U32 R5, RZ, RZ, R10 ;  /* 0x000000ffff057224 */ /* 0x000fe400078e000a */
[----:B------:R-:W-:Y:S02]  /*a9c0*/  IMAD.MOV.U32 R6, RZ, RZ, R9 ;  /* 0x000000ffff067224 */ /* 0x000fe400078e0009 */
[----:B------:R-:W-:-:S07]  /*a9d0*/  IMAD.SHL.U32 R14, R12, 0x40, RZ ;  /* 0x000000400c0e7824 */ /* 0x000fce00078e00ff */
.L_x_300:
[----:B------:R-:W0:Y:S01]  /*a9e0*/  S2R R12, SR_CgaCtaId ;  /* 0x00000000000c7919 */ /* 0x000e220000008800 */
[----:B------:R-:W-:Y:S02]  /*a9f0*/  MOV R7, 0x400 ;  /* 0x0000040000077802 */ /* 0x000fe40000000f00 */
[----:B------:R-:W-:Y:S02]  /*aa00*/  LOP3.LUT P1, RZ, R18, 0x7f, RZ, 0xc0, !PT ;  /* 0x0000007f12ff7812 */ /* 0x000fe4000782c0ff */
[----:B0-----:R-:W-:Y:S02]  /*aa10*/  LEA R24, R12, R7, 0x18 ;  /* 0x000000070c187211 */ /* 0x001fe400078ec0ff */
[----:B------:R-:W-:-:S09]  /*aa20*/  SHF.L.U32 R7, R5, 0x1f, RZ ;  /* 0x0000001f05077819 */ /* 0x000fd200000006ff */
[----:B------:R-:W0:Y:S01]  /*aa30*/  @!P1 LDC R12, c[0x0][0x500] ;  /* 0x00014000ff0c9b82 */ /* 0x000e220000000800 */
[----:B------:R-:W-:-:S04]  /*aa40*/  IMAD R22, R6, 0x8, R24 ;  /* 0x0000000806167824 */ /* 0x000fc800078e0218 */
[----:B------:R-:W1:Y:S02]  /*aa50*/  SYNCS.PHASECHK.TRANS64.TRYWAIT P0, [R22+URZ+0x20], R7 ;  /* 0x00002007160075a7 */ /* 0x000e64000800017f */
[----:B-1----:R-:W-:Y:S05]  /*aa60*/  @!P0 BRA `(.L_x_298) ;  /* 0x0000000c007c8947 */ /* 0x002fea0003800000 */
.L_x_317:
[----:B-1----:R-:W-:Y:S01]  /*aa70*/  PRMT R7, R11, 0x9910, RZ ;  /* 0x000099100b077816 */ /* 0x002fe200000000ff */
[----:B0-----:R0:W-:Y:S03]  /*aa80*/  @!P1 SYNCS.ARRIVE.TRANS64 RZ, [R22+URZ], R12 ;  /* 0x0000000c16ff99a7 */ /* 0x0011e6000800003f */
[----:B------:R-:W-:-:S13]  /*aa90*/  ISETP.NE.AND P0, PT, R7, 0x2, PT ;  /* 0x000000020700780c */ /* 0x000fda0003f05270 */
[----:B0-----:R-:W-:Y:S05]  /*aaa0*/  @P0 BRA `(.L_x_299) ;  /* 0x0000000000040947 */ /* 0x001fea0003800000 */
[----:B------:R-:W-:Y:S01]  /*aab0*/  BPT.TRAP 0x1 ;  /* 0x000000040000795c */ /* 0x000fe20000300000 */
.L_x_299:
[----:B------:R-:W-:Y:S01]  /*aac0*/  LEA R7, R6, UR25, 0x1 ;  /* 0x0000001906077c11 */ /* 0x000fe2000f8e08ff */
[----:B------:R-:W-:Y:S01]  /*aad0*/  VIADD R4, R4, 0xffffffff ;  /* 0xffffffff04047836 */ /* 0x000fe20000000000 */
[----:B------:R-:W-:Y:S01]  /*aae0*/  R2UR UR23, R14 ;  /* 0x000000000e1772ca */ /* 0x000fe200000e0000 */
[----:B------:R-:W-:Y:S01]  /*aaf0*/  UIADD3 UR14, UP0, UR28, 0xf0, URZ ;  /* 0x000000f01c0e7890 */ /* 0x000fe2000ff1e03f */
[----:B------:R-:W-:Y:S01]  /*ab00*/  R2UR UR9, R22 ;  /* 0x00000000160972ca */ /* 0x000fe200000e0000 */
[----:B------:R-:W-:Y:S01]  /*ab10*/  IMAD.SHL.U32 R7, R7, 0x800, RZ ;  /* 0x0000080007077824 */ /* 0x000fe200078e00ff */
[----:B------:R-:W-:Y:S01]  /*ab20*/  R2UR UR10, R15 ;  /* 0x000000000f0a72ca */ /* 0x000fe200000e0000 */
[----:B------:R-:W-:Y:S01]  /*ab30*/  UIADD3 UR32, UP1, UR28, 0x1f0, URZ ;  /* 0x000001f01c207890 */ /* 0x000fe2000ff3e03f */
[----:B------:R-:W-:Y:S01]  /*ab40*/  R2UR UR12, R13 ;  /* 0x000000000d0c72ca */ /* 0x000fe200000e0000 */
[--C-:B------:R-:W-:Y:S01]  /*ab50*/  IMAD R12, R7, 0x2, R24.reuse ;  /* 0x00000002070c7824 */ /* 0x100fe200078e0218 */
[----:B------:R-:W-:Y:S01]  /*ab60*/  LEA R7, R6, UR7, 0xd ;  /* 0x0000000706077c11 */ /* 0x000fe2000f8e68ff */
[----:B------:R-:W-:Y:S01]  /*ab70*/  UIADD3.X UR15, URZ, UR29, URZ, UP0, !UPT ;  /* 0x0000001d3f0f7290 */ /* 0x000fe200087fe43f */
[----:B------:R-:W-:Y:S01]  /*ab80*/  R2UR UR24, R20 ;  /* 0x00000000141872ca */ /* 0x000fe200000e0000 */
[----:B------:R-:W-:Y:S01]  /*ab90*/  UPRMT UR20, URZ, 0x5410, UR18 ;  /* 0x000054103f147896 */ /* 0x000fe20008000012 */
[----:B------:R-:W-:Y:S01]  /*aba0*/  R2UR UR8, R12 ;  /* 0x000000000c0872ca */ /* 0x000fe200000e0000 */
[----:B------:R-:W-:Y:S01]  /*abb0*/  IMAD R7, R7, 0x2, R24 ;  /* 0x0000000207077824 */ /* 0x000fe200078e0218 */
[----:B------:R-:W-:Y:S01]  /*abc0*/  ISETP.GT.AND P1, PT, R4, 0x1, PT ;  /* 0x000000010400780c */ /* 0x000fe20003f24270 */
[----:B------:R-:W-:Y:S01]  /*abd0*/  VIADD R6, R6, 0x1 ;  /* 0x0000000106067836 */ /* 0x000fe20000000000 */
[----:B------:R-:W-:Y:S01]  /*abe0*/  UPRMT UR30, URZ, 0x5410, UR19 ;  /* 0x000054103f1e7896 */ /* 0x000fe20008000013 */
[----:B------:R-:W-:Y:S01]  /*abf0*/  VIADD R15, R15, 0x20 ;  /* 0x000000200f0f7836 */ /* 0x000fe20000000000 */
[----:B------:R-:W-:Y:S01]  /*ac00*/  R2UR UR11, R7 ;  /* 0x00000000070b72ca */ /* 0x000fe200000e0000 */
[----:B------:R-:W-:Y:S01]  /*ac10*/  UIADD3.X UR33, URZ, UR29, URZ, UP1, !UPT ;  /* 0x0000001d3f217290 */ /* 0x000fe20008ffe43f */
[----:B------:R-:W-:Y:S01]  /*ac20*/  ISETP.NE.AND P0, PT, R6, 0x4, PT ;  /* 0x000000040600780c */ /* 0x000fe20003f05270 */
[----:B------:R-:W-:Y:S01]  /*ac30*/  UMOV UR16, 0x0 ;  /* 0x0000000000107882 */ /* 0x000fe20000000000 */
[----:B------:R-:W-:-:S02]  /*ac40*/  UMOV UR17, 0x10000000 ;  /* 0x1000000000117882 */ /* 0x000fc40000000000 */
[----:B------:R-:W-:Y:S01]  /*ac50*/  SEL R12, RZ, 0x1, P0 ;  /* 0x00000001ff0c7807 */ /* 0x000fe20000000000 */
[----:B------:R-:W-:Y:S01]  /*ac60*/  UIADD3 UR8, UR8, 0x100, URZ ;  /* 0x0000010008087890 */ /* 0x000fe2000fffe03f */
[----:B------:R-:W-:Y:S02]  /*ac70*/  SEL R6, R6, RZ, P0 ;  /* 0x000000ff06067207 */ /* 0x000fe40000000000 */
[----:B------:R-:W-:-:S03]  /*ac80*/  LOP3.LUT R5, R5, R12, RZ, 0x3c, !PT ;  /* 0x0000000c05057212 */ /* 0x000fc600078e3cff */
[----:B------:R-:W-:-:S03]  /*ac90*/  UIADD3 UR22, UR11, 0x8100, URZ ;  /* 0x000081000b167890 */ /* 0x000fc6000fffe03f */
[----:B------:R-:W-:Y:S02]  /*aca0*/  UMOV UR11, UR23 ;  /* 0x00000017000b7c82 */ /* 0x000fe40008000000 */
[----:B------:R0:W-:Y:S02]  /*acb0*/  UTMALDG.3D.MULTICAST [UR8], [UR14], UR20, desc[UR16] ;  /* 0x000010080e0073b4 */ /* 0x0001e40008011814 */
[----:B0-----:R-:W-:Y:S01]  /*acc0*/  UMOV UR8, UR22 ;  /* 0x0000001600087c82 */ /* 0x001fe20008000000 */
[----:B------:R-:W-:Y:S02]  /*acd0*/  UMOV UR11, UR24 ;  /* 0x00000018000b7c82 */ /* 0x000fe40008000000 */
[----:B------:R0:W-:Y:S02]  /*ace0*/  UTMALDG.3D.MULTICAST [UR8], [UR32], UR30, desc[UR16] ;  /* 0x00001008200073b4 */ /* 0x0001e4000801181e */
[----:B0-----:R-:W-:Y:S05]  /*acf0*/  @P1 BRA `(.L_x_300) ;  /* 0xfffffffc00381947 */ /* 0x001fea000383ffff */
.L_x_297:
[----:B------:R-:W-:Y:S05]  /*ad00*/  BSYNC B1 ;  /* 0x0000000000017941 */ /* 0x000fea0003800000 */
.L_x_296:
[----:B------:R-:W-:Y:S01]  /*ad10*/  LOP3.LUT P1, RZ, R3, 0xff, RZ, 0xc0, !PT ;  /* 0x000000ff03ff7812 */ /* 0x000fe2000782c0ff */
[----:B------:R-:W-:Y:S01]  /*ad20*/  IMAD.IADD R9, R8, 0x1, R9 ;  /* 0x0000000108097824 */ /* 0x000fe200078e0209 */
[----:B------:R-:W-:Y:S01]  /*ad30*/  IADD3 R16, P2, R16, UR26, RZ ;  /* 0x0000001a10107c10 */ /* 0x000fe2000ff5e0ff */
[----:B------:R-:W-:Y:S01]  /*ad40*/  ULDC.64 UR8, c[0x0][0x650] ;  /* 0x0001940000087ab9 */ /* 0x000fe20000000a00 */
[----:B------:R-:W-:Y:S01]  /*ad50*/  BSSY B1, `(.L_x_301) ;  /* 0x000006b000017945 */ /* 0x000fe20003800000 */
[----:B------:R-:W-:Y:S01]  /*ad60*/  IMAD.MOV.U32 R12, RZ, RZ, -0x1 ;  /* 0xffffffffff0c7424 */ /* 0x000fe200078e00ff */
[----:B------:R-:W-:Y:S01]  /*ad70*/  SHF.R.U32.HI R3, RZ, 0x2, R9 ;  /* 0x00000002ff037819 */ /* 0x000fe20000011609 */
[----:B------:R-:W-:Y:S01]  /*ad80*/  IMAD.MOV.U32 R20, RZ, RZ, -0x1 ;  /* 0xffffffffff147424 */ /* 0x000fe200078e00ff */
[----:B------:R-:W-:Y:S01]  /*ad90*/  ISETP.GT.U32.AND P0, PT, R9, 0x3, PT ;  /* 0x000000030900780c */ /* 0x000fe20003f04070 */
[----:B------:R-:W-:Y:S01]  /*ada0*/  IMAD.MOV.U32 R13, RZ, RZ, -0x1 ;  /* 0xffffffffff0d7424 */ /* 0x000fe200078e00ff */
[----:B------:R-:W-:-:S02]  /*adb0*/  LOP3.LUT R3, R3, 0x1, RZ, 0xc0, !PT ;  /* 0x0000000103037812 */ /* 0x000fc400078ec0ff */
[----:B------:R-:W-:Y:S01]  /*adc0*/  ISETP.LT.U32.AND P0, PT, R8, 0x4, P0 ;  /* 0x000000040800780c */ /* 0x000fe20000701070 */
[----:B------:R-:W0:Y:S01]  /*add0*/  @P1 S2R R5, SR_CgaCtaId ;  /* 0x0000000000051919 */ /* 0x000e220000008800 */
[----:B------:R-:W-:Y:S02]  /*ade0*/  @P1 MOV R4, 0x400 ;  /* 0x0000040000041802 */ /* 0x000fe40000000f00 */
[----:B------:R-:W-:Y:S02]  /*adf0*/  IADD3.X R17, R17, UR21, RZ, P2, !PT ;  /* 0x0000001511117c10 */ /* 0x000fe400097fe4ff */
[----:B------:R-:W-:Y:S02]  /*ae00*/  ISETP.GE.U32.AND P2, PT, R16, UR8, PT ;  /* 0x0000000810007c0c */ /* 0x000fe4000bf46070 */
[----:B------:R-:W-:Y:S02]  /*ae10*/  LOP3.LUT R9, R9, 0x3, RZ, 0xc0, !PT ;  /* 0x0000000309097812 */ /* 0x000fe400078ec0ff */
[----:B0-----:R-:W-:-:S04]  /*ae20*/  @P1 LEA R4, R5, R4, 0x18 ;  /* 0x0000000405041211 */ /* 0x001fc800078ec0ff */
[----:B------:R0:W-:Y:S01]  /*ae30*/  @P1 SYNCS.ARRIVE.TRANS64.A1T0 RZ, [R4+URZ+0x58], RZ ;  /* 0x000058ff04ff19a7 */ /* 0x0001e2000810003f */
[----:B------:R-:W-:Y:S02]  /*ae40*/  ISETP.NE.U32.AND P1, PT, R3, 0x1, PT ;  /* 0x000000010300780c */ /* 0x000fe40003f25070 */
[----:B------:R-:W-:Y:S02]  /*ae50*/  SEL R3, RZ, 0x1, !P0 ;  /* 0x00000001ff037807 */ /* 0x000fe40004000000 */
[----:B------:R-:W-:Y:S02]  /*ae60*/  ISETP.GE.U32.AND.EX P0, PT, R17, UR9, PT, P2 ;  /* 0x0000000911007c0c */ /* 0x000fe4000bf06120 */
[----:B------:R-:W-:-:S04]  /*ae70*/  ISETP.GT.U32.AND P1, PT, R8, 0x3, !P1 ;  /* 0x000000030800780c */ /* 0x000fc80004f24070 */
[----:B0-----:R-:W-:-:S04]  /*ae80*/  SEL R4, RZ, 0x1, !P1 ;  /* 0x00000001ff047807 */ /* 0x001fc80004800000 */
[--C-:B------:R-:W-:Y:S02]  /*ae90*/  LOP3.LUT R10, R4, R10, R3.reuse, 0x96, !PT ;  /* 0x0000000a040a7212 */ /* 0x100fe400078e9603 */
[----:B------:R-:W-:Y:S02]  /*aea0*/  PRMT R4, RZ, 0x7610, R4 ;  /* 0x00007610ff047816 */ /* 0x000fe40000000004 */
[----:B------:R-:W-:Y:S01]  /*aeb0*/  PRMT R3, RZ, 0x7610, R3 ;  /* 0x00007610ff037816 */ /* 0x000fe20000000003 */
[----:B------:R-:W-:Y:S06]  /*aec0*/  @P0 BRA `(.L_x_302) ;  /* 0x00000004004c0947 */ /* 0x000fec0003800000 */
[----:B------:R-:W0:Y:S01]  /*aed0*/  S2R R14, SR_CTAID.X ;  /* 0x00000000000e7919 */ /* 0x000e220000002500 */
[----:B------:R-:W-:Y:S01]  /*aee0*/  ULDC.64 UR8, c[0x0][0x628] ;  /* 0x00018a0000087ab9 */ /* 0x000fe20000000a00 */
[----:B------:R-:W1:Y:S01]  /*aef0*/  LDC R15, c[0x0][0x144] ;  /* 0x00005100ff0f7b82 */ /* 0x000e620000000800 */
[----:B------:R-:W-:Y:S01]  /*af00*/  ISETP.NE.U32.AND P0, PT, RZ, UR8, PT ;  /* 0x00000008ff007c0c */ /* 0x000fe2000bf05070 */
[----:B------:R-:W2:Y:S01]  /*af10*/  S2R R12, SR_CTAID.Y ;  /* 0x00000000000c7919 */ /* 0x000ea20000002600 */
[----:B------:R-:W-:Y:S01]  /*af20*/  ULDC UR10, c[0x0][0x150] ;  /* 0x00005400000a7ab9 */ /* 0x000fe20000000800 */
[----:B------:R-:W-:Y:S01]  /*af30*/  ULDC UR11, c[0x0][0x630] ;  /* 0x00018c00000b7ab9 */ /* 0x000fe20000000800 */
[----:B------:R-:W-:Y:S01]  /*af40*/  ISETP.NE.AND.EX P0, PT, RZ, UR9, PT, P0 ;  /* 0x00000009ff007c0c */ /* 0x000fe2000bf05300 */
[----:B------:R-:W-:Y:S01]  /*af50*/  IMAD.MOV.U32 R4, RZ, RZ, R16 ;  /* 0x000000ffff047224 */ /* 0x000fe200078e0010 */
[----:B0-----:R-:W-:-:S05]  /*af60*/  I2FP.F32.U32 R5, R14 ;  /* 0x0000000e00057245 */ /* 0x001fca0000201000 */
[----:B------:R-:W-:Y:S01]  /*af70*/  FMUL R20, R5, UR10 ;  /* 0x0000000a05147c20 */ /* 0x000fe20008400000 */
[----:B------:R-:W-:-:S05]  /*af80*/  IMAD.MOV.U32 R5, RZ, RZ, R17 ;  /* 0x000000ffff057224 */ /* 0x000fca00078e0011 */
[----:B--2---:R-:W-:Y:S05]  /*af90*/  @!P0 BRA `(.L_x_303) ;  /* 0x0000000000288947 */ /* 0x004fea0003800000 */
[----:B------:R-:W-:Y:S02]  /*afa0*/  ULDC UR10, c[0x0][0x634] ;  /* 0x00018d00000a7ab9 */ /* 0x000fe40000000800 */
[----:B------:R-:W-:-:S05]  /*afb0*/  IADD3 R5, P0, R16, UR10, RZ ;  /* 0x0000000a10057c10 */ /* 0x000fca000ff1e0ff */
[----:B------:R-:W-:-:S04]  /*afc0*/  IMAD.X R13, RZ, RZ, R17, P0 ;  /* 0x000000ffff0d7224 */ /* 0x000fc800000e0611 */
[----:B------:R-:W-:-:S04]  /*afd0*/  IMAD.WIDE.U32 R6, R13, UR8, RZ ;  /* 0x000000080d067c25 */ /* 0x000fc8000f8e00ff */
[----:B------:R-:W-:-:S04]  /*afe0*/  IMAD.WIDE.U32 R6, P0, R5, UR9, R6 ;  /* 0x0000000905067c25 */ /* 0x000fc8000f800006 */
[----:B------:R-:W-:-:S04]  /*aff0*/  IMAD.WIDE.U32 R4, R5, UR8, RZ ;  /* 0x0000000805047c25 */ /* 0x000fc8000f8e00ff */
[----:B------:R-:W-:Y:S01]  /*b000*/  IMAD.MOV.U32 R4, RZ, RZ, R7 ;  /* 0x000000ffff047224 */ /* 0x000fe200078e0007 */
[----:B------:R-:W-:Y:S01]  /*b010*/  IADD3 RZ, P1, R5, R6, RZ ;  /* 0x0000000605ff7210 */ /* 0x000fe20007f3e0ff */
[----:B------:R-:W-:-:S04]  /*b020*/  IMAD.X R5, RZ, RZ, RZ, P0 ;  /* 0x000000ffff057224 */ /* 0x000fc800000e06ff */
[----:B------:R-:W-:-:S08]  /*b030*/  IMAD.WIDE.U32.X R4, R13, UR9, R4, P1 ;  /* 0x000000090d047c25 */ /* 0x000fd000088e0404 */
.L_x_303:
[--C-:B------:R-:W-:Y:S01]  /*b040*/  SHF.R.U64 R13, R4, UR11, R5.reuse ;  /* 0x0000000b040d7c19 */ /* 0x100fe20008001205 */
[----:B------:R-:W0:Y:S01]  /*b050*/  F2I.U32.TRUNC.NTZ R20, R20 ;  /* 0x0000001400147305 */ /* 0x000e22000020f000 */
[----:B------:R-:W-:Y:S01]  /*b060*/  SHF.R.U32.HI R4, RZ, UR11, R5 ;  /* 0x0000000bff047c19 */ /* 0x000fe20008011605 */
[----:B------:R-:W-:Y:S01]  /*b070*/  ULDC.64 UR8, c[0x0][0x620] ;  /* 0x0001880000087ab9 */ /* 0x000fe20000000a00 */
[----:B------:R-:W-:Y:S01]  /*b080*/  IADD3 R7, P0, RZ, -R13, RZ ;  /* 0x8000000dff077210 */ /* 0x000fe20007f1e0ff */
[----:B------:R-:W-:Y:S01]  /*b090*/  ULDC.64 UR10, c[0x0][0x640] ;  /* 0x00019000000a7ab9 */ /* 0x000fe20000000a00 */
[----:B------:R-:W2:Y:S03]  /*b0a0*/  LDC R21, c[0x0][0x148] ;  /* 0x00005200ff157b82 */ /* 0x000ea60000000800 */
[----:B------:R-:W-:Y:S01]  /*b0b0*/  IMAD.X R4, RZ, RZ, ~R4, P0 ;  /* 0x000000ffff047224 */ /* 0x000fe200000e0e04 */
[----:B------:R-:W-:-:S03]  /*b0c0*/  ISETP.NE.U32.AND P0, PT, RZ, UR10, PT ;  /* 0x0000000aff007c0c */ /* 0x000fc6000bf05070 */
[----:B------:R-:W-:Y:S01]  /*b0d0*/  IMAD R6, R4, UR8, RZ ;  /* 0x0000000804067c24 */ /* 0x000fe2000f8e02ff */
[----:B------:R-:W-:Y:S01]  /*b0e0*/  ISETP.NE.AND.EX P0, PT, RZ, UR11, PT, P0 ;  /* 0x0000000bff007c0c */ /* 0x000fe2000bf05300 */
[----:B------:R-:W-:Y:S01]  /*b0f0*/  IMAD.WIDE.U32 R4, R7, UR8, R16 ;  /* 0x0000000807047c25 */ /* 0x000fe2000f8e0010 */
[----:B------:R-:W-:-:S03]  /*b100*/  ULDC UR8, c[0x0][0x618] ;  /* 0x0001860000087ab9 */ /* 0x000fc60000000800 */
[----:B------:R-:W-:Y:S01]  /*b110*/  IMAD R7, R7, UR9, R6 ;  /* 0x0000000907077c24 */ /* 0x000fe2000f8e0206 */
[----:B------:R-:W-:Y:S01]  /*b120*/  ULDC UR9, c[0x0][0x154] ;  /* 0x0000550000097ab9 */ /* 0x000fe20000000800 */
[----:B0-----:R-:W-:Y:S02]  /*b130*/  IMAD.MOV R6, RZ, RZ, -R20 ;  /* 0x000000ffff067224 */ /* 0x001fe400078e0a14 */
[----:B------:R-:W-:Y:S02]  /*b140*/  IMAD.IADD R5, R5, 0x1, R7 ;  /* 0x0000000105057824 */ /* 0x000fe400078e0207 */
[----:B-1----:R-:W-:Y:S01]  /*b150*/  IMAD R14, R15, R6, R14 ;  /* 0x000000060f0e7224 */ /* 0x002fe200078e020e */
[----:B------:R-:W-:Y:S02]  /*b160*/  I2FP.F32.U32 R6, R12 ;  /* 0x0000000c00067245 */ /* 0x000fe40000201000 */
[--C-:B------:R-:W-:Y:S02]  /*b170*/  SHF.R.U64 R15, R4, UR8, R5.reuse ;  /* 0x00000008040f7c19 */ /* 0x100fe40008001205 */
[----:B------:R-:W-:Y:S01]  /*b180*/  SHF.R.U32.HI R4, RZ, UR8, R5 ;  /* 0x00000008ff047c19 */ /* 0x000fe20008011605 */
[----:B------:R-:W-:Y:S01]  /*b190*/  FMUL R6, R6, UR9 ;  /* 0x0000000906067c20 */ /* 0x000fe20008400000 */
[----:B------:R-:W-:-:S02]  /*b1a0*/  ULDC UR8, c[0x0][0x608] ;  /* 0x0001820000087ab9 */ /* 0x000fc40000000800 */
[--C-:B------:R-:W-:Y:S01]  /*b1b0*/  SHF.R.U64 R22, R15, UR8, R4.reuse ;  /* 0x000000080f167c19 */ /* 0x100fe20008001204 */
[----:B------:R0:W1:Y:S01]  /*b1c0*/  F2I.U32.TRUNC.NTZ R24, R6 ;  /* 0x0000000600187305 */ /* 0x000062000020f000 */
[----:B------:R-:W-:Y:S01]  /*b1d0*/  SHF.R.U32.HI R5, RZ, UR8, R4 ;  /* 0x00000008ff057c19 */ /* 0x000fe20008011604 */
[----:B------:R-:W-:-:S03]  /*b1e0*/  ULDC UR8, c[0x0][0x658] ;  /* 0x0001960000087ab9 */ /* 0x000fc60000000800 */
[--C-:B------:R-:W-:Y:S02]  /*b1f0*/  SHF.R.U64 R20, R22, UR8, R5.reuse ;  /* 0x0000000816147c19 */ /* 0x100fe40008001205 */
[----:B------:R-:W-:-:S03]  /*b200*/  SHF.R.U32.HI R23, RZ, UR8, R5 ;  /* 0x00000008ff177c19 */ /* 0x000fc60008011605 */
[----:B------:R-:W-:Y:S02]  /*b210*/  IMAD.MOV.U32 R4, RZ, RZ, R20 ;  /* 0x000000ffff047224 */ /* 0x000fe400078e0014 */
[----:B------:R-:W-:Y:S01]  /*b220*/  IMAD.MOV.U32 R5, RZ, RZ, R23 ;  /* 0x000000ffff057224 */ /* 0x000fe200078e0017 */
[----:B0-----:R-:W-:Y:S06]  /*b230*/  @!P0 BRA `(.L_x_304) ;  /* 0x0000000000288947 */ /* 0x001fec0003800000 */
        /* <DEDUP_REMOVED lines=10> */
.L_x_304:
[----:B------:R-:W-:Y:S01]  /*b2e0*/  ISETP.NE.AND P0, PT, R2, 0x1, PT ;  /* 0x000000010200780c */ /* 0x000fe20003f05270 */
[----:B------:R-:W-:Y:S01]  /*b2f0*/  ULDC UR8, c[0x0][0x648] ;  /* 0x0001920000087ab9 */ /* 0x000fe20000000800 */
[----:B------:R-:W-:Y:S01]  /*b300*/  LOP3.LUT R22, R22, UR13, RZ, 0xc0, !PT ;  /* 0x0000000d16167c12 */ /* 0x000fe2000f8ec0ff */
[----:B-1----:R-:W-:Y:S01]  /*b310*/  IMAD.MOV R24, RZ, RZ, -R24 ;  /* 0x000000ffff187224 */ /* 0x002fe200078e0a18 */
[----:B------:R-:W-:Y:S01]  /*b320*/  SHF.R.U64 R5, R4, UR8, R5 ;  /* 0x0000000804057c19 */ /* 0x000fe20008001205 */
[----:B------:R-:W-:Y:S01]  /*b330*/  ULDC UR8, c[0x0][0x638] ;  /* 0x00018e0000087ab9 */ /* 0x000fe20000000800 */
[----:B------:R-:W-:Y:S01]  /*b340*/  LOP3.LUT R15, R15, UR4, RZ, 0xc0, !PT ;  /* 0x000000040f0f7c12 */ /* 0x000fe2000f8ec0ff */
[----:B------:R-:W-:Y:S01]  /*b350*/  ULDC UR9, c[0x0][0x610] ;  /* 0x0001840000097ab9 */ /* 0x000fe20000000800 */
[----:B------:R-:W-:Y:S02]  /*b360*/  IMAD.MOV.U32 R4, RZ, RZ, 0x1 ;  /* 0x00000001ff047424 */ /* 0x000fe400078e00ff */
[----:B------:R-:W-:-:S02]  /*b370*/  IMAD.MOV R7, RZ, RZ, -R5 ;  /* 0x000000ffff077224 */ /* 0x000fc400078e0a05 */
[----:B------:R-:W-:Y:S02]  /*b380*/  IMAD R5, R5, UR5, R22 ;  /* 0x0000000505057c24 */ /* 0x000fe4000f8e0216 */
[----:B--2---:R-:W-:Y:S02]  /*b390*/  @P0 IMAD R14, R21, R24, R12 ;  /* 0x00000018150e0224 */ /* 0x004fe400078e020c */
[----:B------:R-:W-:Y:S01]  /*b3a0*/  IMAD R20, R7, UR8, R20 ;  /* 0x0000000807147c24 */ /* 0x000fe2000f8e0214 */
[----:B------:R-:W-:Y:S01]  /*b3b0*/  ULDC UR8, c[0x0][0x600] ;  /* 0x0001800000087ab9 */ /* 0x000fe20000000800 */
[----:B------:R-:W-:Y:S02]  /*b3c0*/  IMAD R14, R5, UR9, R14 ;  /* 0x00000009050e7c24 */ /* 0x000fe4000f8e020e */
[----:B------:R-:W-:-:S05]  /*b3d0*/  IMAD R5, R20, UR8, R15 ;  /* 0x0000000814057c24 */ /* 0x000fca000f8e020f */
[----:B------:R-:W-:Y:S02]  /*b3e0*/  SEL R20, R5, R14, !P0 ;  /* 0x0000000e05147207 */ /* 0x000fe40004000000 */
[----:B------:R-:W-:-:S07]  /*b3f0*/  SEL R12, R14, R5, !P0 ;  /* 0x000000050e0c7207 */ /* 0x000fce0004000000 */
.L_x_302:
[----:B------:R-:W-:Y:S05]  /*b400*/  BSYNC B1 ;  /* 0x0000000000017941 */ /* 0x000fea0003800000 */
.L_x_301:
[----:B------:R-:W-:-:S13]  /*b410*/  LOP3.LUT P0, RZ, R4, 0xff, RZ, 0xc0, !PT ;  /* 0x000000ff04ff7812 */ /* 0x000fda000780c0ff */
[----:B------:R-:W-:Y:S05]  /*b420*/  @P0 BRA `(.L_x_305) ;  /* 0xfffffff400340947 */ /* 0x000fea000383ffff */
[----:B------:R-:W-:Y:S05]  /*b430*/  BSYNC B0 ;  /* 0x0000000000007941 */ /* 0x000fea0003800000 */
.L_x_294:
[----:B------:R-:W-:-:S03]  /*b440*/  UMOV UR8, 0xffffffff ;  /* 0xffffffff00087882 */ /* 0x000fc60000000000 */
[----:B------:R-:W-:Y:S05]  /*b450*/  BRA.DIV UR8, `(.L_x_306) ;  /* 0x0000000608147947 */ /* 0x000fea000b800000 */
[----:B------:R-:W-:-:S13]  /*b460*/  ELECT P6, URZ, PT ;  /* 0x00000000003f782f */ /* 0x000fda00038c0000 */
.L_x_320:
[----:B------:R-:W-:Y:S04]  /*b470*/  BSSY B0, `(.L_x_307) ;  /* 0x000002b000007945 */ /* 0x000fe80003800000 */
[----:B------:R-:W-:Y:S05]  /*b480*/  @!P6 BRA `(.L_x_308) ;  /* 0x0000000000a4e947 */ /* 0x000fea0003800000 */
[----:B------:R-:W-:-:S04]  /*b490*/  LOP3.LUT R19, R19, 0x2, RZ, 0xfc, !PT ;  /* 0x0000000213137812 */ /* 0x000fc800078efcff */
[----:B------:R-:W-:-:S13]  /*b4a0*/  ISETP.NE.AND P0, PT, R19, 0x3, PT ;  /* 0x000000031300780c */ /* 0x000fda0003f05270 */
[----:B------:R-:W-:Y:S05]  /*b4b0*/  @!P0 BRA `(.L_x_309) ;  /* 0x0000000000048947 */ /* 0x000fea0003800000 */
[----:B------:R-:W-:Y:S01]  /*b4c0*/  BPT.TRAP 0x1 ;  /* 0x000000040000795c */ /* 0x000fe20000300000 */
.L_x_309:
[----:B------:R-:W0:Y:S01]  /*b4d0*/  S2R R3, SR_CgaCtaId ;  /* 0x0000000000037919 */ /* 0x000e220000008800 */
[----:B------:R-:W-:Y:S02]  /*b4e0*/  MOV R0, 0x400 ;  /* 0x0000040000007802 */ /* 0x000fe40000000f00 */
[----:B------:R-:W-:Y:S02]  /*b4f0*/  SHF.L.U32 R2, R10, 0x1f, RZ ;  /* 0x0000001f0a027819 */ /* 0x000fe400000006ff */
[----:B0-----:R-:W-:-:S05]  /*b500*/  LEA R0, R3, R0, 0x18 ;  /* 0x0000000003007211 */ /* 0x001fca00078ec0ff */
[----:B------:R-:W-:-:S04]  /*b510*/  VIADD R0, R0, 0x20 ;  /* 0x0000002000007836 */ /* 0x000fc80000000000 */
[C---:B------:R-:W-:Y:S02]  /*b520*/  IMAD R5, R9.reuse, 0x8, R0 ;  /* 0x0000000809057824 */ /* 0x040fe400078e0200 */
[----:B------:R-:W-:Y:S02]  /*b530*/  VIADD R9, R9, 0x1 ;  /* 0x0000000109097836 */ /* 0x000fe40000000000 */
[----:B------:R-:W0:Y:S03]  /*b540*/  SYNCS.PHASECHK.TRANS64.TRYWAIT P0, [R5+URZ], R2 ;  /* 0x00000002050075a7 */ /* 0x000e26000800017f */
[----:B------:R-:W-:-:S04]  /*b550*/  ISETP.NE.AND P1, PT, R9, 0x4, PT ;  /* 0x000000040900780c */ /* 0x000fc80003f25270 */
[----:B------:R-:W-:Y:S02]  /*b560*/  SEL R3, RZ, 0x1, P1 ;  /* 0x00000001ff037807 */ /* 0x000fe40000800000 */
[----:B------:R-:W-:Y:S02]  /*b570*/  SEL R9, R9, RZ, P1 ;  /* 0x000000ff09097207 */ /* 0x000fe40000800000 */
[----:B------:R-:W-:-:S03]  /*b580*/  LOP3.LUT R10, R10, R3, RZ, 0x3c, !PT ;  /* 0x000000030a0a7212 */ /* 0x000fc600078e3cff */
[----:B------:R-:W-:Y:S01]  /*b590*/  IMAD R7, R9, 0x8, R0 ;  /* 0x0000000809077824 */ /* 0x000fe200078e0200 */
[----:B------:R-:W-:Y:S01]  /*b5a0*/  SHF.L.U32 R4, R10, 0x1f, RZ ;  /* 0x0000001f0a047819 */ /* 0x000fe200000006ff */
[----:B0-----:R-:W-:Y:S06]  /*b5b0*/  @!P0 BRA `(.L_x_310) ;  /* 0x0000000000dc8947 */ /* 0x001fec0003800000 */
.L_x_321:
[----:B------:R-:W1:Y:S01]  /*b5c0*/  SYNCS.PHASECHK.TRANS64.TRYWAIT P0, [R7+URZ], R4 ;  /* 0x00000004070075a7 */ /* 0x000e62000800017f */
[----:B0-----:R-:W-:-:S05]  /*b5d0*/  VIADD R2, R9, 0x1 ;  /* 0x0000000109027836 */ /* 0x001fca0000000000 */
[----:B------:R-:W-:-:S04]  /*b5e0*/  ISETP.NE.AND P1, PT, R2, 0x4, PT ;  /* 0x000000040200780c */ /* 0x000fc80003f25270 */
[----:B------:R-:W-:Y:S02]  /*b5f0*/  SEL R3, RZ, 0x1, P1 ;  /* 0x00000001ff037807 */ /* 0x000fe40000800000 */
[----:B------:R-:W-:Y:S02]  /*b600*/  SEL R9, R2, RZ, P1 ;  /* 0x000000ff02097207 */ /* 0x000fe40000800000 */
[----:B------:R-:W-:-:S03]  /*b610*/  LOP3.LUT R11, R10, R3, RZ, 0x3c, !PT ;  /* 0x000000030a0b7212 */ /* 0x000fc600078e3cff */
[----:B------:R-:W-:Y:S01]  /*b620*/  IMAD R6, R9, 0x8, R0 ;  /* 0x0000000809067824 */ /* 0x000fe200078e0200 */
[----:B------:R-:W-:Y:S01]  /*b630*/  SHF.L.U32 R5, R11, 0x1f, RZ ;  /* 0x0000001f0b057819 */ /* 0x000fe200000006ff */
[----:B-1----:R-:W-:Y:S06]  /*b640*/  @!P0 BRA `(.L_x_311) ;  /* 0x0000000000cc8947 */ /* 0x002fec0003800000 */
.L_x_322:
[----:B------:R-:W1:Y:S01]  /*b650*/  SYNCS.PHASECHK.TRANS64.TRYWAIT P0, [R6+URZ], R5 ;  /* 0x00000005060075a7 */ /* 0x000e62000800017f */
[----:B------:R-:W-:-:S05]  /*b660*/  VIADD R2, R9, 0x1 ;  /* 0x0000000109027836 */ /* 0x000fca0000000000 */
[----:B------:R-:W-:-:S04]  /*b670*/  ISETP.NE.AND P1, PT, R2, 0x4, PT ;  /* 0x000000040200780c */ /* 0x000fc80003f25270 */
[----:B0-----:R-:W-:Y:S02]  /*b680*/  SEL R4, RZ, 0x1, P1 ;  /* 0x00000001ff047807 */ /* 0x001fe40000800000 */
[----:B------:R-:W-:Y:S02]  /*b690*/  SEL R3, R2, RZ, P1 ;  /* 0x000000ff02037207 */ /* 0x000fe40000800000 */
[----:B------:R-:W-:Y:S01]  /*b6a0*/  LOP3.LUT R4, R11, R4, RZ, 0x3c, !PT ;  /* 0x000000040b047212 */ /* 0x000fe200078e3cff */
[----:B-1----:R-:W-:Y:S06]  /*b6b0*/  @!P0 BRA `(.L_x_312) ;  /* 0x0000000000c48947 */ /* 0x002fec0003800000 */
.L_x_323:
[----:B------:R-:W-:Y:S01]  /*b6c0*/  IMAD R3, R3, 0x8, R0 ;  /* 0x0000000803037824 */ /* 0x000fe200078e0200 */
[----:B------:R-:W-:-:S07]  /*b6d0*/  SHF.L.U32 R0, R4, 0x1f, RZ ;  /* 0x0000001f04007819 */ /* 0x000fce00000006ff */
.L_x_313:
[----:B-1----:R1:W2:Y:S02]  /*b6e0*/  SYNCS.PHASECHK.TRANS64.TRYWAIT P0, [R3+URZ], R0 ;  /* 0x00000000030075a7 */ /* 0x0022a4000800017f */
[----:B--2---:R-:W-:Y:S05]  /*b6f0*/  @!P0 NANOSLEEP.SYNCS 0x989680 ;  /* 0x009896800000895d */ /* 0x004fea0003900000 */
[----:B------:R-:W2:Y:S02]  /*b700*/  @!P0 SYNCS.PHASECHK.TRANS64 P0, [R3+URZ], R0 ;  /* 0x00000000030085a7 */ /* 0x000ea4000800007f */
[----:B--2---:R-:W-:Y:S05]  /*b710*/  @!P0 BRA `(.L_x_313) ;  /* 0xfffffffc00f08947 */ /* 0x004fea000383ffff */
.L_x_308:
[----:B------:R-:W-:Y:S05]  /*b720*/  BSYNC B0 ;  /* 0x0000000000007941 */ /* 0x000fea0003800000 */
.L_x_307:
[----:B------:R-:W-:Y:S05]  /*b730*/  EXIT ;  /* 0x000000000000794d */ /* 0x000fea0003800000 */
.L_x_21:
[----:B---3--:R3:W4:Y:S02]  /*b740*/  SYNCS.PHASECHK.TRANS64.TRYWAIT P1, [R3+URZ], R0 ;  /* 0x00000000030075a7 */ /* 0x008724000802017f */
[----:B----4-:R-:W-:Y:S05]  /*b750*/  @!P1 NANOSLEEP.SYNCS 0x989680 ;  /* 0x009896800000995d */ /* 0x010fea0003900000 */
[----:B------:R-:W4:Y:S02]  /*b760*/  @!P1 SYNCS.PHASECHK.TRANS64 P1, [R3+URZ], R0 ;  /* 0x00000000030095a7 */ /* 0x000f24000802007f */
[----:B----4-:R-:W-:Y:S05]  /*b770*/  @!P1 BRA `(.L_x_21) ;  /* 0xfffffffc00f09947 */ /* 0x010fea000383ffff */
[----:B------:R-:W-:Y:S05]  /*b780*/  BRA `(.L_x_20) ;  /* 0xffffff5c00647947 */ /* 0x000fea000383ffff */
.L_x_26:
[----:B-1----:R1:W2:Y:S02]  /*b790*/  SYNCS.PHASECHK.TRANS64.TRYWAIT P1, [R5+URZ], R4 ;  /* 0x00000004050075a7 */ /* 0x0022a4000802017f */
[----:B--2---:R-:W-:Y:S05]  /*b7a0*/  @!P1 NANOSLEEP.SYNCS 0x989680 ;  /* 0x009896800000995d */ /* 0x004fea0003900000 */
[----:B------:R-:W2:Y:S02]  /*b7b0*/  @!P1 SYNCS.PHASECHK.TRANS64 P1, [R5+URZ], R4 ;  /* 0x00000004050095a7 */ /* 0x000ea4000802007f */
[----:B--2---:R-:W-:Y:S05]  /*b7c0*/  @!P1 BRA `(.L_x_26) ;  /* 0xfffffffc00f09947 */ /* 0x004fea000383ffff */
[----:B------:R-:W-:Y:S05]  /*b7d0*/  BRA `(.L_x_25) ;  /* 0xffffff6000187947 */ /* 0x000fea000383ffff */
.L_x_295:
[----:B------:R-:W-:Y:S01]  /*b7e0*/  BSSY B1, `(.L_x_314) ;  /* 0x0000006000017945 */ /* 0x000fe20003800000 */
[----:B------:R-:W-:-:S07]  /*b7f0*/  IMAD.MOV.U32 R15, RZ, RZ, -0x1 ;  /* 0xffffffffff0f7424 */ /* 0x000fce00078e00ff */
[----:B------:R-:W-:Y:S05]  /*b800*/  WARPSYNC.COLLECTIVE R15, `(.L_x_315) ;  /* 0x000000000f0c7348 */ /* 0x000fea0003c00000 */
[----:B------:R-:W-:Y:S02]  /*b810*/  ELECT P6, UR62, PT ;  /* 0x00000000003e782f */ /* 0x000fe400038c0000 */
[----:B------:R-:W-:Y:S01]  /*b820*/  MOV R14, UR62 ;  /* 0x0000003e000e7c02 */ /* 0x000fe20008000f00 */
[----:B------:R-:W-:Y:S10]  /*b830*/  ENDCOLLECTIVE ;  /* 0x000000000000791b */ /* 0x000ff40003800000 */
.L_x_315:
[----:B------:R-:W-:Y:S05]  /*b840*/  BSYNC B1 ;  /* 0x0000000000017941 */ /* 0x000fea0003800000 */
.L_x_314:
[----:B------:R-:W-:Y:S05]  /*b850*/  BRA `(.L_x_316) ;  /* 0xfffffff000347947 */ /* 0x000fea000383ffff */
.L_x_298:
[----:B-1----:R1:W2:Y:S02]  /*b860*/  SYNCS.PHASECHK.TRANS64.TRYWAIT P0, [R22+URZ+0x20], R7 ;  /* 0x00002007160075a7 */ /* 0x0022a4000800017f */
[----:B--2---:R-:W-:Y:S05]  /*b870*/  @!P0 NANOSLEEP.SYNCS 0x989680 ;  /* 0x009896800000895d */ /* 0x004fea0003900000 */
[----:B------:R-:W2:Y:S02]  /*b880*/  @!P0 SYNCS.PHASECHK.TRANS64 P0, [R22+URZ+0x20], R7 ;  /* 0x00002007160085a7 */ /* 0x000ea4000800007f */
[----:B--2---:R-:W-:Y:S05]  /*b890*/  @!P0 BRA `(.L_x_298) ;  /* 0xfffffffc00f08947 */ /* 0x004fea000383ffff */
[----:B------:R-:W-:Y:S05]  /*b8a0*/  BRA `(.L_x_317) ;  /* 0xfffffff000707947 */ /* 0x000fea000383ffff */
.L_x_306:
[----:B------:R-:W-:Y:S01]  /*b8b0*/  BSSY B0, `(.L_x_318) ;  /* 0x0000006000007945 */ /* 0x000fe20003800000 */
[----:B------:R-:W-:-:S07]  /*b8c0*/  IMAD.MOV.U32 R15, RZ, RZ, -0x1 ;  /* 0xffffffffff0f7424 */ /* 0x000fce00078e00ff */
[----:B------:R-:W-:Y:S05]  /*b8d0*/  WARPSYNC.COLLECTIVE R15, `(.L_x_319) ;  /* 0x000000000f0c7348 */ /* 0x000fea0003c00000 */
[----:B------:R-:W-:Y:S02]  /*b8e0*/  ELECT P6, UR62, PT ;  /* 0x00000000003e782f */ /* 0x000fe400038c0000 */
[----:B------:R-:W-:Y:S01]  /*b8f0*/  MOV R14, UR62 ;  /* 0x0000003e000e7c02 */ /* 0x000fe20008000f00 */
[----:B------:R-:W-:Y:S10]  /*b900*/  ENDCOLLECTIVE ;  /* 0x000000000000791b */ /* 0x000ff40003800000 */
.L_x_319:
[----:B------:R-:W-:Y:S05]  /*b910*/  BSYNC B0 ;  /* 0x0000000000007941 */ /* 0x000fea0003800000 */
.L_x_318:
[----:B------:R-:W-:Y:S05]  /*b920*/  BRA `(.L_x_320) ;  /* 0xfffffff800d07947 */ /* 0x000fea000383ffff */
.L_x_310:
[----:B0-----:R0:W1:Y:S02]  /*b930*/  SYNCS.PHASECHK.TRANS64.TRYWAIT P0, [R5+URZ], R2 ;  /* 0x00000002050075a7 */ /* 0x001064000800017f */
[----:B-1----:R-:W-:Y:S05]  /*b940*/  @!P0 NANOSLEEP.SYNCS 0x989680 ;  /* 0x009896800000895d */ /* 0x002fea0003900000 */
[----:B------:R-:W1:Y:S02]  /*b950*/  @!P0 SYNCS.PHASECHK.TRANS64 P0, [R5+URZ], R2 ;  /* 0x00000002050085a7 */ /* 0x000e64000800007f */
[----:B-1----:R-:W-:Y:S05]  /*b960*/  @!P0 BRA `(.L_x_310) ;  /* 0xfffffffc00f08947 */ /* 0x002fea000383ffff */
[----:B------:R-:W-:Y:S05]  /*b970*/  BRA `(.L_x_321) ;  /* 0xfffffffc00107947 */ /* 0x000fea000383ffff */
.L_x_311:
[----:B0-----:R0:W1:Y:S02]  /*b980*/  SYNCS.PHASECHK.TRANS64.TRYWAIT P0, [R7+URZ], R4 ;  /* 0x00000004070075a7 */ /* 0x001064000800017f */
[----:B-1----:R-:W-:Y:S05]  /*b990*/  @!P0 NANOSLEEP.SYNCS 0x989680 ;  /* 0x009896800000895d */ /* 0x002fea0003900000 */
[----:B------:R-:W1:Y:S02]  /*b9a0*/  @!P0 SYNCS.PHASECHK.TRANS64 P0, [R7+URZ], R4 ;  /* 0x00000004070085a7 */ /* 0x000e64000800007f */
[----:B-1----:R-:W-:Y:S05]  /*b9b0*/  @!P0 BRA `(.L_x_311) ;  /* 0xfffffffc00f08947 */ /* 0x002fea000383ffff */
[----:B------:R-:W-:Y:S05]  /*b9c0*/  BRA `(.L_x_322) ;  /* 0xfffffffc00207947 */ /* 0x000fea000383ffff */
.L_x_312:
[----:B0-----:R0:W1:Y:S02]  /*b9d0*/  SYNCS.PHASECHK.TRANS64.TRYWAIT P0, [R6+URZ], R5 ;  /* 0x00000005060075a7 */ /* 0x001064000800017f */
[----:B-1----:R-:W-:Y:S05]  /*b9e0*/  @!P0 NANOSLEEP.SYNCS 0x989680 ;  /* 0x009896800000895d */ /* 0x002fea0003900000 */
[----:B------:R-:W1:Y:S02]  /*b9f0*/  @!P0 SYNCS.PHASECHK.TRANS64 P0, [R6+URZ], R5 ;  /* 0x00000005060085a7 */ /* 0x000e64000800007f */
[----:B-1----:R-:W-:Y:S05]  /*ba00*/  @!P0 BRA `(.L_x_312) ;  /* 0xfffffffc00f08947 */ /* 0x002fea000383ffff */
[----:B------:R-:W-:Y:S05]  /*ba10*/  BRA `(.L_x_323) ;  /* 0xfffffffc00287947 */ /* 0x000fea000383ffff */
.L_x_324:
[----:B------:R-:W-:-:S00]  /*ba20*/  BRA `(.L_x_324) ;  /* 0xfffffffc00fc7947 */ /* 0x000fc0000383ffff */
[----:B------:R-:W-:-:S00]  /*ba30*/  NOP ;  /* 0x0000000000007918 */ /* 0x000fc00000000000 */
        /* <DEDUP_REMOVED lines=12> */
.L_x_325:


//--------------------- .nv.global.init           --------------------------
	.section	.nv.global.init,"aw",@progbits
.nv.global.init:
	.type		$str$22,@object
	.size		$str$22,($str$23 - $str$22)
$str$22:
        /*0000*/ 	.byte	0x6b, 0x5f, 0x74, 0x69, 0x6c, 0x65, 0x5f, 0x63, 0x6f, 0x75, 0x6e, 0x74, 0x20, 0x3e, 0x3d, 0x20
        /*0010*/ 	.byte	0x31, 0x00
	.type		$str$23,@object
	.size		$str$23,(__unnamed_1 - $str$23)
$str$23:
        /*0012*/ 	.byte	0x2f, 0x74, 0x6d, 0x70, 0x2f, 0x63, 0x75, 0x74, 0x6c, 0x61, 0x73, 0x73, 0x5f, 0x73, 0x77, 0x65
        /*0022*/ 	.byte	0x65, 0x70, 0x5f, 0x73, 0x72, 0x63, 0x2f, 0x69, 0x6e, 0x63, 0x6c, 0x75, 0x64, 0x65, 0x2f, 0x63
        /*0032*/ 	.byte	0x75, 0x74, 0x6c, 0x61, 0x73, 0x73, 0x2f, 0x67, 0x65, 0x6d, 0x6d, 0x2f, 0x63, 0x6f, 0x6c, 0x6c
        /*0042*/ 	.byte	0x65, 0x63, 0x74, 0x69, 0x76, 0x65, 0x2f, 0x73, 0x6d, 0x39, 0x30, 0x5f, 0x6d, 0x6d, 0x61, 0x5f
        /*0052*/ 	.byte	0x74, 0x6d, 0x61, 0x5f, 0x67, 0x6d, 0x6d, 0x61, 0x5f, 0x73, 0x73, 0x5f, 0x77, 0x61, 0x72, 0x70
        /*0062*/ 	.byte	0x73, 0x70, 0x65, 0x63, 0x69, 0x61, 0x6c, 0x69, 0x7a, 0x65, 0x64, 0x2e, 0x68, 0x70, 0x70, 0x00
	.type		__unnamed_1,@object
	.size		__unnamed_1,(.L_0 - __unnamed_1)
__unnamed_1:
        /*0072*/ 	.byte	0x76, 0x6f, 0x69, 0x64, 0x20, 0x63, 0x75, 0x74, 0x6c, 0x61, 0x73, 0x73, 0x3a, 0x3a, 0x67, 0x65
        /* <DEDUP_REMOVED lines=181> */
        /*0bd2*/ 	.byte	0x69, 0x64, 0x65, 0x6e, 0x74, 0x69, 0x74, 0x79, 0x5d, 0x00
.L_0:


//--------------------- .nv.shared._ZN7cutlass13device_kernelINS_4gemm6kernel13GemmUniversalIN4cute5tupleIJiiiiEEENS1_10collective13CollectiveMmaINS1_34MainloopSm90TmaGmmaWarpSpecializedILi4ENS5_IJNS4_1CILi2EEESB_NSA_ILi1EEEEEENS1_35KernelTmaWarpSpecializedCooperativeEEENS5_IJNSA_ILi128EEENSA_ILi256EEENSA_ILi32EEEEEENS_10bfloat16_tENS5_IJlSC_lEEESK_SL_NS4_8TiledMMAINS4_8MMA_AtomIJNS4_4SM904GMMA28MMA_64x256x16_F32BF16BF16_SSILNSP_5MajorE0ELSR_0ELNSP_7ScaleInE1ELSS_1EEEEEENS4_6LayoutINS5_IJSB_SC_SC_EEENS5_IJSC_NSA_ILi0EEESX_EEEEENS5_IJNS4_10UnderscoreES10_S10_EEEEENS4_23SM90_TMA_LOAD_MULTICASTENS4_14ComposedLayoutINS4_7SwizzleILi2ELi4ELi3EEENS4_18smem_ptr_flag_bitsILi16EEENSV_INS5_IJNSA_ILi8EEESI_EEENS5_IJSI_SC_EEEEEEEvNS4_8identityES13_S1D_vS1E_EENS_8epilogue10collective6detail29Sm90TmaWarpSpecializedAdapterINS1H_15DefaultEpilogueISK_SL_SL_NS1G_6thread17LinearCombinationISK_Li1EffLNS1L_9ScaleType4KindE0ELNS_15FloatRoundStyleE2ESK_EENS1_15EpilogueDefaultEEEEEvvEEEEvNT_6ParamsE --------------------------
	.section	.nv.shared._ZN7cutlass13device_kernelINS_4gemm6kernel13GemmUniversalIN4cute5tupleIJiiiiEEENS1_10collective13CollectiveMmaINS1_34MainloopSm90TmaGmmaWarpSpecializedILi4ENS5_IJNS4_1CILi2EEESB_NSA_ILi1EEEEEENS1_35KernelTmaWarpSpecializedCooperativeEEENS5_IJNSA_ILi128EEENSA_ILi256EEENSA_ILi32EEEEEENS_10bfloat16_tENS5_IJlSC_lEEESK_SL_NS4_8TiledMMAINS4_8MMA_AtomIJNS4_4SM904GMMA28MMA_64x256x16_F32BF16BF16_SSILNSP_5MajorE0ELSR_0ELNSP_7ScaleInE1ELSS_1EEEEEENS4_6LayoutINS5_IJSB_SC_SC_EEENS5_IJSC_NSA_ILi0EEESX_EEEEENS5_IJNS4_10UnderscoreES10_S10_EEEEENS4_23SM90_TMA_LOAD_MULTICASTENS4_14ComposedLayoutINS4_7SwizzleILi2ELi4ELi3EEENS4_18smem_ptr_flag_bitsILi16EEENSV_INS5_IJNSA_ILi8EEESI_EEENS5_IJSI_SC_EEEEEEEvNS4_8identityES13_S1D_vS1E_EENS_8epilogue10collective6detail29Sm90TmaWarpSpecializedAdapterINS1H_15DefaultEpilogueISK_SL_SL_NS1G_6thread17LinearCombinationISK_Li1EffLNS1L_9ScaleType4KindE0ELNS_15FloatRoundStyleE2ESK_EENS1_15EpilogueDefaultEEEEEvvEEEEvNT_6ParamsE,"aw",@nobits
	.sectionflags	@""
	.align	16
	.zero		1024


//--------------------- .nv.shared.reserved.0     --------------------------
	.section	.nv.shared.reserved.0,"aw",@nobits
	.weak		__nv_reservedSMEM_offset_0_alias
	.size		__nv_reservedSMEM_offset_0_alias, 0, 0
	.other		__nv_reservedSMEM_offset_0_alias,@"STO_CUDA_RESERVED_SHARED STV_DEFAULT"
__nv_reservedSMEM_offset_0_alias:
	.zero		0


//--------------------- .nv.global                --------------------------
	.section	.nv.global,"aw",@nobits
.nv.global:
	.type		_ZN39_INTERNAL_17f354b1_4_k_cu_622f3779_40114cute1_E,@object
	.size		_ZN39_INTERNAL_17f354b1_4_k_cu_622f3779_40114cute1_E,(_ZN39_INTERNAL_17f354b1_4_k_cu_622f3779_40114cuda3std3__45__cpo6cbeginE - _ZN39_INTERNAL_17f354b1_4_k_cu_622f3779_40114cute1_E)
_ZN39_INTERNAL_17f354b1_4_k_cu_622f3779_40114cute1_E:
	.zero		1
	.type		_ZN39_INTERNAL_17f354b1_4_k_cu_622f3779_40114cuda3std3__45__cpo6cbeginE,@object
	.size		_ZN39_INTERNAL_17f354b1_4_k_cu_622f3779_40114cuda3std3__45__cpo6cbeginE,(_ZN39_INTERNAL_17f354b1_4_k_cu_622f3779_40114cuda3std3__48in_placeE - _ZN39_INTERNAL_17f354b1_4_k_cu_622f3779_40114cuda3std3__45__cpo6cbeginE)
_ZN39_INTERNAL_17f354b1_4_k_cu_622f3779_40114cuda3std3__45__cpo6cbeginE:
	.zero		1
	.type		_ZN39_INTERNAL_17f354b1_4_k_cu_622f3779_40114cuda3std3__48in_placeE,@object
	.size		_ZN39_INTERNAL_17f354b1_4_k_cu_622f3779_40114cuda3std3__48in_placeE,(_ZN39_INTERNAL_17f354b1_4_k_cu_622f3779_40114cuda3std6ranges3__45__cpo9iter_moveE - _ZN39_INTERNAL_17f354b1_4_k_cu_622f3779_40114cuda3std3__48in_placeE)
_ZN39_INTERNAL_17f354b1_4_k_cu_622f3779_40114cuda3std3__48in_placeE:
	.zero		1
	.type		_ZN39_INTERNAL_17f354b1_4_k_cu_622f3779_40114cuda3std6ranges3__45__cpo9iter_moveE,@object
	.size		_ZN39_INTERNAL_17f354b1_4_k_cu_622f3779_40114cuda3std6ranges3__45__cpo9iter_moveE,(_ZN39_INTERNAL_17f354b1_4_k_cu_622f3779_40114cuda3std3__45__cpo5beginE - _ZN39_INTERNAL_17f354b1_4_k_cu_622f3779_40114cuda3std6ranges3__45__cpo9iter_moveE)
_ZN39_INTERNAL_17f354b1_4_k_cu_622f3779_40114cuda3std6ranges3__45__cpo9iter_moveE:
	.zero		1
	.type		_ZN39_INTERNAL_17f354b1_4_k_cu_622f3779_40114cuda3std3__45__cpo5beginE,@object
	.size		_ZN39_INTERNAL_17f354b1_4_k_cu_622f3779_40114cuda3std3__45__cpo5beginE,(_ZN39_INTERNAL_17f354b1_4_k_cu_622f3779_40114cuda3std3__441_GLOBAL__N__17f354b1_4_k_cu_622f3779_40116ignoreE - _ZN39_INTERNAL_17f354b1_4_k_cu_622f3779_40114cuda3std3__45__cpo5beginE)
_ZN39_INTERNAL_17f354b1_4_k_cu_622f3779_40114cuda3std3__45__cpo5beginE:
	.zero		1
	.type		_ZN39_INTERNAL_17f354b1_4_k_cu_622f3779_40114cuda3std3__441_GLOBAL__N__17f354b1_4_k_cu_622f3779_40116ignoreE,@object
	.size		_ZN39_INTERNAL_17f354b1_4_k_cu_622f3779_40114cuda3std3__441_GLOBAL__N__17f354b1_4_k_cu_622f3779_40116ignoreE,(_ZN39_INTERNAL_17f354b1_4_k_cu_622f3779_40114cute7productE - _ZN39_INTERNAL_17f354b1_4_k_cu_622f3779_40114cuda3std3__441_GLOBAL__N__17f354b1_4_k_cu_622f3779_40116ignoreE)
_ZN39_INTERNAL_17f354b1_4_k_cu_622f3779_40114cuda3std3__441_GLOBAL__N__17f354b1_4_k_cu_622f3779_40116ignoreE:
	.zero		1
	.type		_ZN39_INTERNAL_17f354b1_4_k_cu_622f3779_40114cute7productE,@object
	.size		_ZN39_INTERNAL_17f354b1_4_k_cu_622f3779_40114cute7productE,(_ZN39_INTERNAL_17f354b1_4_k_cu_622f3779_40114cuda3std3__45__cpo3endE - _ZN39_INTERNAL_17f354b1_4_k_cu_622f3779_40114cute7productE)
_ZN39_INTERNAL_17f354b1_4_k_cu_622f3779_40114cute7productE:
	.zero		1
	.type		_ZN39_INTERNAL_17f354b1_4_k_cu_622f3779_40114cuda3std3__45__cpo3endE,@object
	.size		_ZN39_INTERNAL_17f354b1_4_k_cu_622f3779_40114cuda3std3__45__cpo3endE,(_ZN39_INTERNAL_17f354b1_4_k_cu_622f3779_40114cuda3std3__419piecewise_constructE - _ZN39_INTERNAL_17f354b1_4_k_cu_622f3779_40114cuda3std3__45__cpo3endE)
_ZN39_INTERNAL_17f354b1_4_k_cu_622f3779_40114cuda3std3__45__cpo3endE:
	.zero		1
	.type		_ZN39_INTERNAL_17f354b1_4_k_cu_622f3779_40114cuda3std3__419piecewise_constructE,@object
	.size		_ZN39_INTERNAL_17f354b1_4_k_cu_622f3779_40114cuda3std3__419piecewise_constructE,(_ZN39_INTERNAL_17f354b1_4_k_cu_622f3779_40114cuda3std3__45__cpo4cendE - _ZN39_INTERNAL_17f354b1_4_k_cu_622f3779_40114cuda3std3__419piecewise_constructE)
_ZN39_INTERNAL_17f354b1_4_k_cu_622f3779_40114cuda3std3__419piecewise_constructE:
	.zero		1
	.type		_ZN39_INTERNAL_17f354b1_4_k_cu_622f3779_40114cuda3std3__45__cpo4cendE,@object
	.size		_ZN39_INTERNAL_17f354b1_4_k_cu_622f3779_40114cuda3std3__45__cpo4cendE,(_ZN39_INTERNAL_17f354b1_4_k_cu_622f3779_40114cuda3std6ranges3__45__cpo4swapE - _ZN39_INTERNAL_17f354b1_4_k_cu_622f3779_40114cuda3std3__45__cpo4cendE)
_ZN39_INTERNAL_17f354b1_4_k_cu_622f3779_40114cuda3std3__45__cpo4cendE:
	.zero		1
	.type		_ZN39_INTERNAL_17f354b1_4_k_cu_622f3779_40114cuda3std6ranges3__45__cpo4swapE,@object
	.size		_ZN39_INTERNAL_17f354b1_4_k_cu_622f3779_40114cuda3std6ranges3__45__cpo4swapE,(.L_8 - _ZN39_INTERNAL_17f354b1_4_k_cu_622f3779_40114cuda3std6ranges3__45__cpo4swapE)
_ZN39_INTERNAL_17f354b1_4_k_cu_622f3779_40114cuda3std6ranges3__45__cpo4swapE:
	.zero		1
.L_8:


//--------------------- .nv.constant0._ZN7cutlass13device_kernelINS_4gemm6kernel13GemmUniversalIN4cute5tupleIJiiiiEEENS1_10collective13CollectiveMmaINS1_34MainloopSm90TmaGmmaWarpSpecializedILi4ENS5_IJNS4_1CILi2EEESB_NSA_ILi1EEEEEENS1_35KernelTmaWarpSpecializedCooperativeEEENS5_IJNSA_ILi128EEENSA_ILi256EEENSA_ILi32EEEEEENS_10bfloat16_tENS5_IJlSC_lEEESK_SL_NS4_8TiledMMAINS4_8MMA_AtomIJNS4_4SM904GMMA28MMA_64x256x16_F32BF16BF16_SSILNSP_5MajorE0ELSR_0ELNSP_7ScaleInE1ELSS_1EEEEEENS4_6LayoutINS5_IJSB_SC_SC_EEENS5_IJSC_NSA_ILi0EEESX_EEEEENS5_IJNS4_10UnderscoreES10_S10_EEEEENS4_23SM90_TMA_LOAD_MULTICASTENS4_14ComposedLayoutINS4_7SwizzleILi2ELi4ELi3EEENS4_18smem_ptr_flag_bitsILi16EEENSV_INS5_IJNSA_ILi8EEESI_EEENS5_IJSI_SC_EEEEEEEvNS4_8identityES13_S1D_vS1E_EENS_8epilogue10collective6detail29Sm90TmaWarpSpecializedAdapterINS1H_15DefaultEpilogueISK_SL_SL_NS1G_6thread17LinearCombinationISK_Li1EffLNS1L_9ScaleType4KindE0ELNS_15FloatRoundStyleE2ESK_EENS1_15EpilogueDefaultEEEEEvvEEEEvNT_6ParamsE --------------------------
	.section	.nv.constant0._ZN7cutlass13device_kernelINS_4gemm6kernel13GemmUniversalIN4cute5tupleIJiiiiEEENS1_10collective13CollectiveMmaINS1_34MainloopSm90TmaGmmaWarpSpecializedILi4ENS5_IJNS4_1CILi2EEESB_NSA_ILi1EEEEEENS1_35KernelTmaWarpSpecializedCooperativeEEENS5_IJNSA_ILi128EEENSA_ILi256EEENSA_ILi32EEEEEENS_10bfloat16_tENS5_IJlSC_lEEESK_SL_NS4_8TiledMMAINS4_8MMA_AtomIJNS4_4SM904GMMA28MMA_64x256x16_F32BF16BF16_SSILNSP_5MajorE0ELSR_0ELNSP_7ScaleInE1ELSS_1EEEEEENS4_6LayoutINS5_IJSB_SC_SC_EEENS5_IJSC_NSA_ILi0EEESX_EEEEENS5_IJNS4_10UnderscoreES10_S10_EEEEENS4_23SM90_TMA_LOAD_MULTICASTENS4_14ComposedLayoutINS4_7SwizzleILi2ELi4ELi3EEENS4_18smem_ptr_flag_bitsILi16EEENSV_INS5_IJNSA_ILi8EEESI_EEENS5_IJSI_SC_EEEEEEEvNS4_8identityES13_S1D_vS1E_EENS_8epilogue10collective6detail29Sm90TmaWarpSpecializedAdapterINS1H_15DefaultEpilogueISK_SL_SL_NS1G_6thread17LinearCombinationISK_Li1EffLNS1L_9ScaleType4KindE0ELNS_15FloatRoundStyleE2ESK_EENS1_15EpilogueDefaultEEEEEvvEEEEvNT_6ParamsE,"a",@progbits
	.sectionflags	@""
	.align	4
.nv.constant0._ZN7cutlass13device_kernelINS_4gemm6kernel13GemmUniversalIN4cute5tupleIJiiiiEEENS1_10collective13CollectiveMmaINS1_34MainloopSm90TmaGmmaWarpSpecializedILi4ENS5_IJNS4_1CILi2EEESB_NSA_ILi1EEEEEENS1_35KernelTmaWarpSpecializedCooperativeEEENS5_IJNSA_ILi128EEENSA_ILi256EEENSA_ILi32EEEEEENS_10bfloat16_tENS5_IJlSC_lEEESK_SL_NS4_8TiledMMAINS4_8MMA_AtomIJNS4_4SM904GMMA28MMA_64x256x16_F32BF16BF16_SSILNSP_5MajorE0ELSR_0ELNSP_7ScaleInE1ELSS_1EEEEEENS4_6LayoutINS5_IJSB_SC_SC_EEENS5_IJSC_NSA_ILi0EEESX_EEEEENS5_IJNS4_10UnderscoreES10_S10_EEEEENS4_23SM90_TMA_LOAD_MULTICASTENS4_14ComposedLayoutINS4_7SwizzleILi2ELi4ELi3EEENS4_18smem_ptr_flag_bitsILi16EEENSV_INS5_IJNSA_ILi8EEESI_EEENS5_IJSI_SC_EEEEEEEvNS4_8identityES13_S1D_vS1E_EENS_8epilogue10collective6detail29Sm90TmaWarpSpecializedAdapterINS1H_15DefaultEpilogueISK_SL_SL_NS1G_6thread17LinearCombinationISK_Li1EffLNS1L_9ScaleType4KindE0ELNS_15FloatRoundStyleE2ESK_EENS1_15EpilogueDefaultEEEEEvvEEEEvNT_6ParamsE:
	.zero		1664


//--------------------- SYMBOLS --------------------------

	.type		.nv.reservedSmem.offset0,@object
	.size		.nv.reservedSmem.offset0,0x4
	.type		__assertfail,@function
